//
// Generated by NVIDIA NVVM Compiler
//
// Compiler Build ID: CL-36424714
// Cuda compilation tools, release 13.0, V13.0.88
// Based on NVVM 20.0.0
//

.version 9.0
.target sm_100
.address_size 64

	// .globl	_Z17median_filter_rgbPhS_ii
.extern .func  (.param .b32 func_retval0) vprintf
(
	.param .b64 vprintf_param_0,
	.param .b64 vprintf_param_1
)
;
.global .align 1 .b8 $str[36] = {99, 111, 108, 32, 61, 32, 37, 100, 32, 114, 111, 119, 32, 61, 32, 37, 100, 32, 105, 110, 112, 117, 116, 58, 32, 37, 100, 47, 37, 100, 47, 37, 100, 32, 10};
.global .align 1 .b8 $str$1[39] = {99, 111, 108, 32, 61, 32, 37, 32, 100, 32, 114, 111, 119, 32, 61, 32, 37, 32, 100, 32, 111, 117, 116, 112, 117, 116, 32, 58, 32, 37, 100, 47, 37, 100, 47, 37, 100, 10};

.visible .entry _Z17median_filter_rgbPhS_ii(
	.param .u64 .ptr .align 1 _Z17median_filter_rgbPhS_ii_param_0,
	.param .u64 .ptr .align 1 _Z17median_filter_rgbPhS_ii_param_1,
	.param .u32 _Z17median_filter_rgbPhS_ii_param_2,
	.param .u32 _Z17median_filter_rgbPhS_ii_param_3
)
{
	.local .align 8 .b8 	__local_depot0[136];
	.reg .b64 	%SP;
	.reg .b64 	%SPL;
	.reg .pred 	%p<74>;
	.reg .b32 	%r<224>;
	.reg .b64 	%rd<95>;

	mov.u64 	%SPL, __local_depot0;
	cvta.local.u64 	%SP, %SPL;
	ld.param.u64 	%rd16, [_Z17median_filter_rgbPhS_ii_param_0];
	ld.param.u64 	%rd15, [_Z17median_filter_rgbPhS_ii_param_1];
	ld.param.u32 	%r109, [_Z17median_filter_rgbPhS_ii_param_2];
	ld.param.u32 	%r110, [_Z17median_filter_rgbPhS_ii_param_3];
	cvta.to.global.u64 	%rd1, %rd16;
	add.u64 	%rd2, %SPL, 0;
	add.u64 	%rd3, %SPL, 36;
	add.u64 	%rd4, %SPL, 72;
	add.u64 	%rd20, %SP, 112;
	add.u64 	%rd5, %SPL, 112;
	mov.u32 	%r111, %ctaid.x;
	mov.u32 	%r112, %ntid.x;
	mov.u32 	%r113, %tid.x;
	mad.lo.s32 	%r1, %r111, %r112, %r113;
	mov.u32 	%r114, %ctaid.y;
	mov.u32 	%r115, %ntid.y;
	mov.u32 	%r116, %tid.y;
	mad.lo.s32 	%r117, %r114, %r115, %r116;
	add.s32 	%r118, %r1, -14;
	add.s32 	%r119, %r117, -173;
	max.u32 	%r120, %r118, %r119;
	setp.lt.u32 	%p1, %r120, 4;
	setp.gt.u32 	%p3, %r120, 3;
	@%p3 bra 	$L__BB0_2;
	mad.lo.s32 	%r121, %r109, %r117, %r1;
	mul.lo.s32 	%r122, %r121, 3;
	cvt.s64.s32 	%rd21, %r122;
	add.s64 	%rd22, %rd1, %rd21;
	ld.global.u8 	%r123, [%rd22];
	ld.global.u8 	%r124, [%rd22+1];
	ld.global.u8 	%r125, [%rd22+2];
	st.local.v2.u32 	[%rd5], {%r1, %r117};
	st.local.v2.u32 	[%rd5+8], {%r123, %r124};
	st.local.u32 	[%rd5+16], %r125;
	mov.u64 	%rd23, $str;
	cvta.global.u64 	%rd24, %rd23;
	{ // callseq 0, 0
	.param .b64 param0;
	st.param.b64 	[param0], %rd24;
	.param .b64 param1;
	st.param.b64 	[param1], %rd20;
	.param .b32 retval0;
	call.uni (retval0), 
	vprintf, 
	(
	param0, 
	param1
	);
	ld.param.b32 	%r126, [retval0];
	} // callseq 0
$L__BB0_2:
	setp.ge.s32 	%p4, %r1, %r109;
	setp.ge.s32 	%p5, %r117, %r110;
	or.pred  	%p6, %p4, %p5;
	@%p6 bra 	$L__BB0_94;
	add.s32 	%r3, %r1, -1;
	add.s32 	%r4, %r117, -1;
	setp.eq.s32 	%p7, %r117, 0;
	setp.lt.s32 	%p8, %r1, 1;
	mov.b32 	%r192, 0;
	or.pred  	%p9, %p7, %p8;
	@%p9 bra 	$L__BB0_5;
	mad.lo.s32 	%r130, %r4, %r109, %r3;
	mul.lo.s32 	%r131, %r130, 3;
	cvt.s64.s32 	%rd26, %r131;
	add.s64 	%rd27, %rd1, %rd26;
	ld.global.u8 	%r132, [%rd27];
	st.local.u32 	[%rd2], %r132;
	ld.global.u8 	%r133, [%rd27+1];
	st.local.u32 	[%rd3], %r133;
	ld.global.u8 	%r134, [%rd27+2];
	st.local.u32 	[%rd4], %r134;
	mov.b32 	%r192, 1;
$L__BB0_5:
	setp.lt.s32 	%p10, %r1, 1;
	@%p10 bra 	$L__BB0_7;
	mad.lo.s32 	%r135, %r117, %r109, %r3;
	mul.lo.s32 	%r136, %r135, 3;
	cvt.s64.s32 	%rd28, %r136;
	add.s64 	%rd29, %rd1, %rd28;
	ld.global.u8 	%r137, [%rd29];
	mul.wide.u32 	%rd30, %r192, 4;
	add.s64 	%rd31, %rd2, %rd30;
	st.local.u32 	[%rd31], %r137;
	ld.global.u8 	%r138, [%rd29+1];
	add.s64 	%rd32, %rd3, %rd30;
	st.local.u32 	[%rd32], %r138;
	ld.global.u8 	%r139, [%rd29+2];
	add.s64 	%rd33, %rd4, %rd30;
	st.local.u32 	[%rd33], %r139;
	add.s32 	%r192, %r192, 1;
$L__BB0_7:
	setp.lt.s32 	%p11, %r1, 1;
	add.s32 	%r8, %r117, 1;
	setp.ge.u32 	%p12, %r8, %r110;
	or.pred  	%p13, %p12, %p11;
	@%p13 bra 	$L__BB0_9;
	mad.lo.s32 	%r140, %r8, %r109, %r3;
	mul.lo.s32 	%r141, %r140, 3;
	cvt.s64.s32 	%rd34, %r141;
	add.s64 	%rd35, %rd1, %rd34;
	ld.global.u8 	%r142, [%rd35];
	mul.wide.u32 	%rd36, %r192, 4;
	add.s64 	%rd37, %rd2, %rd36;
	st.local.u32 	[%rd37], %r142;
	ld.global.u8 	%r143, [%rd35+1];
	add.s64 	%rd38, %rd3, %rd36;
	st.local.u32 	[%rd38], %r143;
	ld.global.u8 	%r144, [%rd35+2];
	add.s64 	%rd39, %rd4, %rd36;
	st.local.u32 	[%rd39], %r144;
	add.s32 	%r192, %r192, 1;
$L__BB0_9:
	setp.lt.s32 	%p14, %r1, 0;
	setp.ge.u32 	%p15, %r4, %r110;
	or.pred  	%p16, %p15, %p14;
	@%p16 bra 	$L__BB0_11;
	mad.lo.s32 	%r145, %r4, %r109, %r1;
	mul.lo.s32 	%r146, %r145, 3;
	cvt.s64.s32 	%rd40, %r146;
	add.s64 	%rd41, %rd1, %rd40;
	ld.global.u8 	%r147, [%rd41];
	mul.wide.u32 	%rd42, %r192, 4;
	add.s64 	%rd43, %rd2, %rd42;
	st.local.u32 	[%rd43], %r147;
	ld.global.u8 	%r148, [%rd41+1];
	add.s64 	%rd44, %rd3, %rd42;
	st.local.u32 	[%rd44], %r148;
	ld.global.u8 	%r149, [%rd41+2];
	add.s64 	%rd45, %rd4, %rd42;
	st.local.u32 	[%rd45], %r149;
	add.s32 	%r192, %r192, 1;
$L__BB0_11:
	setp.lt.s32 	%p17, %r1, 0;
	@%p17 bra 	$L__BB0_13;
	mad.lo.s32 	%r150, %r117, %r109, %r1;
	mul.lo.s32 	%r151, %r150, 3;
	cvt.s64.s32 	%rd46, %r151;
	add.s64 	%rd47, %rd1, %rd46;
	ld.global.u8 	%r152, [%rd47];
	mul.wide.u32 	%rd48, %r192, 4;
	add.s64 	%rd49, %rd2, %rd48;
	st.local.u32 	[%rd49], %r152;
	ld.global.u8 	%r153, [%rd47+1];
	add.s64 	%rd50, %rd3, %rd48;
	st.local.u32 	[%rd50], %r153;
	ld.global.u8 	%r154, [%rd47+2];
	add.s64 	%rd51, %rd4, %rd48;
	st.local.u32 	[%rd51], %r154;
	add.s32 	%r192, %r192, 1;
$L__BB0_13:
	setp.lt.s32 	%p18, %r1, 0;
	setp.ge.u32 	%p19, %r8, %r110;
	or.pred  	%p20, %p19, %p18;
	@%p20 bra 	$L__BB0_15;
	mad.lo.s32 	%r155, %r8, %r109, %r1;
	mul.lo.s32 	%r156, %r155, 3;
	cvt.s64.s32 	%rd52, %r156;
	add.s64 	%rd53, %rd1, %rd52;
	ld.global.u8 	%r157, [%rd53];
	mul.wide.u32 	%rd54, %r192, 4;
	add.s64 	%rd55, %rd2, %rd54;
	st.local.u32 	[%rd55], %r157;
	ld.global.u8 	%r158, [%rd53+1];
	add.s64 	%rd56, %rd3, %rd54;
	st.local.u32 	[%rd56], %r158;
	ld.global.u8 	%r159, [%rd53+2];
	add.s64 	%rd57, %rd4, %rd54;
	st.local.u32 	[%rd57], %r159;
	add.s32 	%r192, %r192, 1;
$L__BB0_15:
	setp.ge.u32 	%p21, %r4, %r110;
	add.s32 	%r17, %r1, 1;
	setp.gt.s32 	%p22, %r1, -2;
	setp.lt.s32 	%p23, %r17, %r109;
	and.pred  	%p2, %p22, %p23;
	not.pred 	%p24, %p2;
	or.pred  	%p25, %p21, %p24;
	@%p25 bra 	$L__BB0_17;
	mad.lo.s32 	%r160, %r4, %r109, %r17;
	mul.lo.s32 	%r161, %r160, 3;
	cvt.s64.s32 	%rd58, %r161;
	add.s64 	%rd59, %rd1, %rd58;
	ld.global.u8 	%r162, [%rd59];
	mul.wide.u32 	%rd60, %r192, 4;
	add.s64 	%rd61, %rd2, %rd60;
	st.local.u32 	[%rd61], %r162;
	ld.global.u8 	%r163, [%rd59+1];
	add.s64 	%rd62, %rd3, %rd60;
	st.local.u32 	[%rd62], %r163;
	ld.global.u8 	%r164, [%rd59+2];
	add.s64 	%rd63, %rd4, %rd60;
	st.local.u32 	[%rd63], %r164;
	add.s32 	%r192, %r192, 1;
$L__BB0_17:
	@%p24 bra 	$L__BB0_19;
	mad.lo.s32 	%r165, %r117, %r109, %r17;
	mul.lo.s32 	%r166, %r165, 3;
	cvt.s64.s32 	%rd64, %r166;
	add.s64 	%rd65, %rd1, %rd64;
	ld.global.u8 	%r167, [%rd65];
	mul.wide.u32 	%rd66, %r192, 4;
	add.s64 	%rd67, %rd2, %rd66;
	st.local.u32 	[%rd67], %r167;
	ld.global.u8 	%r168, [%rd65+1];
	add.s64 	%rd68, %rd3, %rd66;
	st.local.u32 	[%rd68], %r168;
	ld.global.u8 	%r169, [%rd65+2];
	add.s64 	%rd69, %rd4, %rd66;
	st.local.u32 	[%rd69], %r169;
	add.s32 	%r192, %r192, 1;
$L__BB0_19:
	setp.ge.u32 	%p27, %r8, %r110;
	or.pred  	%p29, %p27, %p24;
	@%p29 bra 	$L__BB0_21;
	mad.lo.s32 	%r170, %r8, %r109, %r17;
	mul.lo.s32 	%r171, %r170, 3;
	cvt.s64.s32 	%rd70, %r171;
	add.s64 	%rd71, %rd1, %rd70;
	ld.global.u8 	%r172, [%rd71];
	mul.wide.u32 	%rd72, %r192, 4;
	add.s64 	%rd73, %rd2, %rd72;
	st.local.u32 	[%rd73], %r172;
	ld.global.u8 	%r173, [%rd71+1];
	add.s64 	%rd74, %rd3, %rd72;
	st.local.u32 	[%rd74], %r173;
	ld.global.u8 	%r174, [%rd71+2];
	add.s64 	%rd75, %rd4, %rd72;
	st.local.u32 	[%rd75], %r174;
	add.s32 	%r192, %r192, 1;
$L__BB0_21:
	setp.lt.u32 	%p30, %r192, 5;
	@%p30 bra 	$L__BB0_94;
	add.s32 	%r24, %r192, -2;
	mov.b32 	%r200, 0;
$L__BB0_23:
	mov.u32 	%r25, %r200;
	add.s32 	%r200, %r25, 1;
	setp.ge.s32 	%p31, %r200, %r192;
	@%p31 bra 	$L__BB0_44;
	mul.wide.u32 	%rd76, %r25, 4;
	add.s64 	%rd6, %rd2, %rd76;
	not.b32 	%r176, %r25;
	add.s32 	%r177, %r192, %r176;
	and.b32  	%r27, %r177, 3;
	setp.eq.s32 	%p32, %r27, 0;
	mov.u32 	%r203, %r200;
	@%p32 bra 	$L__BB0_34;
	ld.local.u32 	%r202, [%rd6];
	ld.local.u32 	%r29, [%rd6+4];
	setp.le.s32 	%p33, %r202, %r29;
	@%p33 bra 	$L__BB0_27;
	st.local.u32 	[%rd6], %r29;
	st.local.u32 	[%rd6+4], %r202;
	mov.u32 	%r202, %r29;
$L__BB0_27:
	add.s32 	%r203, %r25, 2;
	setp.eq.s32 	%p34, %r27, 1;
	@%p34 bra 	$L__BB0_34;
	ld.local.u32 	%r32, [%rd6+8];
	setp.le.s32 	%p35, %r202, %r32;
	@%p35 bra 	$L__BB0_30;
	st.local.u32 	[%rd6], %r32;
	st.local.u32 	[%rd6+8], %r202;
	mov.u32 	%r202, %r32;
$L__BB0_30:
	add.s32 	%r203, %r25, 3;
	setp.eq.s32 	%p36, %r27, 2;
	@%p36 bra 	$L__BB0_34;
	ld.local.u32 	%r35, [%rd6+12];
	setp.le.s32 	%p37, %r202, %r35;
	@%p37 bra 	$L__BB0_33;
	st.local.u32 	[%rd6], %r35;
	st.local.u32 	[%rd6+12], %r202;
$L__BB0_33:
	add.s32 	%r203, %r25, 4;
$L__BB0_34:
	sub.s32 	%r178, %r24, %r25;
	setp.lt.u32 	%p38, %r178, 3;
	@%p38 bra 	$L__BB0_44;
$L__BB0_35:
	ld.local.u32 	%r206, [%rd6];
	mul.wide.u32 	%rd77, %r203, 4;
	add.s64 	%rd7, %rd2, %rd77;
	ld.local.u32 	%r40, [%rd7];
	setp.le.s32 	%p39, %r206, %r40;
	@%p39 bra 	$L__BB0_37;
	st.local.u32 	[%rd6], %r40;
	st.local.u32 	[%rd7], %r206;
	ld.local.u32 	%r206, [%rd6];
$L__BB0_37:
	ld.local.u32 	%r43, [%rd7+4];
	setp.le.s32 	%p40, %r206, %r43;
	@%p40 bra 	$L__BB0_39;
	st.local.u32 	[%rd6], %r43;
	st.local.u32 	[%rd7+4], %r206;
	ld.local.u32 	%r206, [%rd6];
$L__BB0_39:
	ld.local.u32 	%r46, [%rd7+8];
	setp.le.s32 	%p41, %r206, %r46;
	@%p41 bra 	$L__BB0_41;
	st.local.u32 	[%rd6], %r46;
	st.local.u32 	[%rd7+8], %r206;
	ld.local.u32 	%r206, [%rd6];
$L__BB0_41:
	ld.local.u32 	%r49, [%rd7+12];
	setp.le.s32 	%p42, %r206, %r49;
	@%p42 bra 	$L__BB0_43;
	st.local.u32 	[%rd6], %r49;
	st.local.u32 	[%rd7+12], %r206;
$L__BB0_43:
	add.s32 	%r203, %r203, 4;
	setp.ne.s32 	%p43, %r203, %r192;
	@%p43 bra 	$L__BB0_35;
$L__BB0_44:
	setp.ne.s32 	%p44, %r200, %r192;
	@%p44 bra 	$L__BB0_23;
	shr.u32 	%r51, %r192, 1;
	mul.wide.u32 	%rd78, %r51, 4;
	add.s64 	%rd79, %rd2, %rd78;
	ld.local.u32 	%r52, [%rd79];
	mov.b32 	%r208, 0;
$L__BB0_46:
	mov.u32 	%r53, %r208;
	add.s32 	%r208, %r53, 1;
	setp.ge.s32 	%p45, %r208, %r192;
	@%p45 bra 	$L__BB0_67;
	mul.wide.u32 	%rd80, %r53, 4;
	add.s64 	%rd8, %rd3, %rd80;
	not.b32 	%r180, %r53;
	add.s32 	%r181, %r192, %r180;
	and.b32  	%r55, %r181, 3;
	setp.eq.s32 	%p46, %r55, 0;
	mov.u32 	%r211, %r208;
	@%p46 bra 	$L__BB0_57;
	ld.local.u32 	%r210, [%rd8];
	ld.local.u32 	%r57, [%rd8+4];
	setp.le.s32 	%p47, %r210, %r57;
	@%p47 bra 	$L__BB0_50;
	st.local.u32 	[%rd8], %r57;
	st.local.u32 	[%rd8+4], %r210;
	mov.u32 	%r210, %r57;
$L__BB0_50:
	add.s32 	%r211, %r53, 2;
	setp.eq.s32 	%p48, %r55, 1;
	@%p48 bra 	$L__BB0_57;
	ld.local.u32 	%r60, [%rd8+8];
	setp.le.s32 	%p49, %r210, %r60;
	@%p49 bra 	$L__BB0_53;
	st.local.u32 	[%rd8], %r60;
	st.local.u32 	[%rd8+8], %r210;
	mov.u32 	%r210, %r60;
$L__BB0_53:
	add.s32 	%r211, %r53, 3;
	setp.eq.s32 	%p50, %r55, 2;
	@%p50 bra 	$L__BB0_57;
	ld.local.u32 	%r63, [%rd8+12];
	setp.le.s32 	%p51, %r210, %r63;
	@%p51 bra 	$L__BB0_56;
	st.local.u32 	[%rd8], %r63;
	st.local.u32 	[%rd8+12], %r210;
$L__BB0_56:
	add.s32 	%r211, %r53, 4;
$L__BB0_57:
	sub.s32 	%r182, %r24, %r53;
	setp.lt.u32 	%p52, %r182, 3;
	@%p52 bra 	$L__BB0_67;
$L__BB0_58:
	ld.local.u32 	%r214, [%rd8];
	mul.wide.u32 	%rd81, %r211, 4;
	add.s64 	%rd9, %rd3, %rd81;
	ld.local.u32 	%r68, [%rd9];
	setp.le.s32 	%p53, %r214, %r68;
	@%p53 bra 	$L__BB0_60;
	st.local.u32 	[%rd8], %r68;
	st.local.u32 	[%rd9], %r214;
	ld.local.u32 	%r214, [%rd8];
$L__BB0_60:
	ld.local.u32 	%r71, [%rd9+4];
	setp.le.s32 	%p54, %r214, %r71;
	@%p54 bra 	$L__BB0_62;
	st.local.u32 	[%rd8], %r71;
	st.local.u32 	[%rd9+4], %r214;
	ld.local.u32 	%r214, [%rd8];
$L__BB0_62:
	ld.local.u32 	%r74, [%rd9+8];
	setp.le.s32 	%p55, %r214, %r74;
	@%p55 bra 	$L__BB0_64;
	st.local.u32 	[%rd8], %r74;
	st.local.u32 	[%rd9+8], %r214;
	ld.local.u32 	%r214, [%rd8];
$L__BB0_64:
	ld.local.u32 	%r77, [%rd9+12];
	setp.le.s32 	%p56, %r214, %r77;
	@%p56 bra 	$L__BB0_66;
	st.local.u32 	[%rd8], %r77;
	st.local.u32 	[%rd9+12], %r214;
$L__BB0_66:
	add.s32 	%r211, %r211, 4;
	setp.ne.s32 	%p57, %r211, %r192;
	@%p57 bra 	$L__BB0_58;
$L__BB0_67:
	setp.ne.s32 	%p58, %r208, %r192;
	@%p58 bra 	$L__BB0_46;
	add.s64 	%rd83, %rd3, %rd78;
	ld.local.u32 	%r79, [%rd83];
	neg.s32 	%r80, %r192;
	add.s64 	%rd10, %rd4, 8;
	mov.b32 	%r216, 0;
$L__BB0_69:
	mov.u32 	%r81, %r216;
	add.s32 	%r216, %r81, 1;
	setp.ge.s32 	%p59, %r216, %r192;
	@%p59 bra 	$L__BB0_91;
	mul.wide.u32 	%rd84, %r81, 4;
	add.s64 	%rd11, %rd4, %rd84;
	not.b32 	%r184, %r81;
	add.s32 	%r185, %r192, %r184;
	and.b32  	%r83, %r185, 3;
	setp.eq.s32 	%p60, %r83, 0;
	mov.u32 	%r219, %r216;
	@%p60 bra 	$L__BB0_80;
	ld.local.u32 	%r218, [%rd11];
	ld.local.u32 	%r85, [%rd11+4];
	setp.le.s32 	%p61, %r218, %r85;
	@%p61 bra 	$L__BB0_73;
	st.local.u32 	[%rd11], %r85;
	st.local.u32 	[%rd11+4], %r218;
	mov.u32 	%r218, %r85;
$L__BB0_73:
	add.s32 	%r219, %r81, 2;
	setp.eq.s32 	%p62, %r83, 1;
	@%p62 bra 	$L__BB0_80;
	ld.local.u32 	%r88, [%rd11+8];
	setp.le.s32 	%p63, %r218, %r88;
	@%p63 bra 	$L__BB0_76;
	st.local.u32 	[%rd11], %r88;
	st.local.u32 	[%rd11+8], %r218;
	mov.u32 	%r218, %r88;
$L__BB0_76:
	add.s32 	%r219, %r81, 3;
	setp.eq.s32 	%p64, %r83, 2;
	@%p64 bra 	$L__BB0_80;
	ld.local.u32 	%r91, [%rd11+12];
	setp.le.s32 	%p65, %r218, %r91;
	@%p65 bra 	$L__BB0_79;
	st.local.u32 	[%rd11], %r91;
	st.local.u32 	[%rd11+12], %r218;
$L__BB0_79:
	add.s32 	%r219, %r81, 4;
$L__BB0_80:
	sub.s32 	%r186, %r24, %r81;
	setp.lt.u32 	%p66, %r186, 3;
	@%p66 bra 	$L__BB0_91;
	add.s32 	%r220, %r80, %r219;
	mul.wide.u32 	%rd85, %r219, 4;
	add.s64 	%rd94, %rd10, %rd85;
$L__BB0_82:
	ld.local.u32 	%r222, [%rd11];
	ld.local.u32 	%r97, [%rd94+-8];
	setp.le.s32 	%p67, %r222, %r97;
	@%p67 bra 	$L__BB0_84;
	st.local.u32 	[%rd11], %r97;
	st.local.u32 	[%rd94+-8], %r222;
	ld.local.u32 	%r222, [%rd11];
$L__BB0_84:
	ld.local.u32 	%r100, [%rd94+-4];
	setp.le.s32 	%p68, %r222, %r100;
	@%p68 bra 	$L__BB0_86;
	st.local.u32 	[%rd11], %r100;
	st.local.u32 	[%rd94+-4], %r222;
	ld.local.u32 	%r222, [%rd11];
$L__BB0_86:
	ld.local.u32 	%r103, [%rd94];
	setp.le.s32 	%p69, %r222, %r103;
	@%p69 bra 	$L__BB0_88;
	st.local.u32 	[%rd11], %r103;
	st.local.u32 	[%rd94], %r222;
	ld.local.u32 	%r222, [%rd11];
$L__BB0_88:
	ld.local.u32 	%r106, [%rd94+4];
	setp.le.s32 	%p70, %r222, %r106;
	@%p70 bra 	$L__BB0_90;
	st.local.u32 	[%rd11], %r106;
	st.local.u32 	[%rd94+4], %r222;
$L__BB0_90:
	add.s32 	%r220, %r220, 4;
	add.s64 	%rd94, %rd94, 16;
	setp.ne.s32 	%p71, %r220, 0;
	@%p71 bra 	$L__BB0_82;
$L__BB0_91:
	setp.ne.s32 	%p72, %r216, %r192;
	@%p72 bra 	$L__BB0_69;
	add.s64 	%rd87, %rd4, %rd78;
	ld.local.u32 	%r108, [%rd87];
	mad.lo.s32 	%r187, %r109, %r117, %r1;
	mul.lo.s32 	%r188, %r187, 3;
	cvt.s64.s32 	%rd88, %r188;
	cvta.to.global.u64 	%rd89, %rd15;
	add.s64 	%rd90, %rd89, %rd88;
	st.global.u8 	[%rd90], %r52;
	st.global.u8 	[%rd90+1], %r79;
	st.global.u8 	[%rd90+2], %r108;
	not.pred 	%p73, %p1;
	@%p73 bra 	$L__BB0_94;
	st.local.v2.u32 	[%rd5], {%r1, %r117};
	st.local.v2.u32 	[%rd5+8], {%r52, %r79};
	st.local.u32 	[%rd5+16], %r108;
	mov.u64 	%rd91, $str$1;
	cvta.global.u64 	%rd92, %rd91;
	{ // callseq 1, 0
	.param .b64 param0;
	st.param.b64 	[param0], %rd92;
	.param .b64 param1;
	st.param.b64 	[param1], %rd20;
	.param .b32 retval0;
	call.uni (retval0), 
	vprintf, 
	(
	param0, 
	param1
	);
	ld.param.b32 	%r189, [retval0];
	} // callseq 1
$L__BB0_94:
	ret;

}


// ===== COMPILED SASS (sm_100) =====

	.target	sm_100

	.elftype	@"ET_EXEC"


//--------------------- .note.nv.tkinfo           --------------------------
	.section	.note.nv.tkinfo,"",@"SHT_NOTE"
	.sectionflags	@"SHF_NOTE_NV_TKINFO"
	.tkinfo
        /*0018*/ 	.word	0x00000002
        /*0030*/ 	.string	""
        /*0030*/ 	.string	"ptxas"
        /*0030*/ 	.string	"Cuda compilation tools, release 13.0, V13.0.88"
        /*0030*/ 	.string	"Build cuda_13.0.r13.0/compiler.36424714_0"
        /*0030*/ 	.string	"-arch sm_100 -m 64 "



//--------------------- .note.nv.cuinfo           --------------------------
	.section	.note.nv.cuinfo,"",@"SHT_NOTE"
	.sectionflags	@"SHF_NOTE_NV_CUINFO"
        /*0018*/ 	.short	0x0002
        /*001a*/ 	.short	0x0064
        /*001c*/ 	.short	0x0082
	.zero		2


//--------------------- .nv.info                  --------------------------
	.section	.nv.info,"",@"SHT_CUDA_INFO"
	.align	4


	//----- nvinfo : EIATTR_REGCOUNT
	.align		4
        /*0000*/ 	.byte	0x04, 0x2f
        /*0002*/ 	.short	(.L_3 - .L_2)
	.align		4
.L_2:
        /*0004*/ 	.word	index@(_Z17median_filter_rgbPhS_ii)
        /*0008*/ 	.word	0x00000027


	//----- nvinfo : EIATTR_FRAME_SIZE
	.align		4
.L_3:
        /*000c*/ 	.byte	0x04, 0x11
        /*000e*/ 	.short	(.L_5 - .L_4)
	.align		4
.L_4:
        /*0010*/ 	.word	index@(_Z17median_filter_rgbPhS_ii)
        /*0014*/ 	.word	0x00000088


	//----- nvinfo : EIATTR_MIN_STACK_SIZE
	.align		4
.L_5:
        /*0018*/ 	.byte	0x04, 0x12
        /*001a*/ 	.short	(.L_7 - .L_6)
	.align		4
.L_6:
        /*001c*/ 	.word	index@(_Z17median_filter_rgbPhS_ii)
        /*0020*/ 	.word	0x00000088
.L_7:


//--------------------- .nv.compat                --------------------------
	.section	.nv.compat,"",@"SHT_CUDA_COMPAT_INFO"
	.align	4
        /*0000*/ 	.byte	0x02, 0x09, 0x00, 0x00, 0x02, 0x02, 0x01, 0x00, 0x02, 0x05, 0x05, 0x00, 0x03, 0x07, 0x01, 0x01
        /*0010*/ 	.byte	0x02, 0x03, 0x00, 0x00, 0x02, 0x06, 0x01, 0x00, 0x04, 0x0b, 0x08, 0x00, 0x09, 0x00, 0x00, 0x00
        /*0020*/ 	.byte	0x00, 0x00, 0x00, 0x00


//--------------------- .nv.info._Z17median_filter_rgbPhS_ii --------------------------
	.section	.nv.info._Z17median_filter_rgbPhS_ii,"",@"SHT_CUDA_INFO"
	.sectionflags	@""
	.align	4


	//----- nvinfo : EIATTR_CUDA_API_VERSION
	.align		4
        /*0000*/ 	.byte	0x04, 0x37
        /*0002*/ 	.short	(.L_9 - .L_8)
.L_8:
        /*0004*/ 	.word	0x00000082


	//----- nvinfo : EIATTR_KPARAM_INFO
	.align		4
.L_9:
        /*0008*/ 	.byte	0x04, 0x17
        /*000a*/ 	.short	(.L_11 - .L_10)
.L_10:
        /*000c*/ 	.word	0x00000000
        /*0010*/ 	.short	0x0003
        /*0012*/ 	.short	0x0014
        /*0014*/ 	.byte	0x00, 0xf0, 0x11, 0x00


	//----- nvinfo : EIATTR_KPARAM_INFO
	.align		4
.L_11:
        /*0018*/ 	.byte	0x04, 0x17
        /*001a*/ 	.short	(.L_13 - .L_12)
.L_12:
        /*001c*/ 	.word	0x00000000
        /*0020*/ 	.short	0x0002
        /*0022*/ 	.short	0x0010
        /*0024*/ 	.byte	0x00, 0xf0, 0x11, 0x00


	//----- nvinfo : EIATTR_KPARAM_INFO
	.align		4
.L_13:
        /*0028*/ 	.byte	0x04, 0x17
        /*002a*/ 	.short	(.L_15 - .L_14)
.L_14:
        /*002c*/ 	.word	0x00000000
        /*0030*/ 	.short	0x0001
        /*0032*/ 	.short	0x0008
        /*0034*/ 	.byte	0x00, 0xf5, 0x21, 0x00


	//----- nvinfo : EIATTR_KPARAM_INFO
	.align		4
.L_15:
        /*0038*/ 	.byte	0x04, 0x17
        /*003a*/ 	.short	(.L_17 - .L_16)
.L_16:
        /*003c*/ 	.word	0x00000000
        /*0040*/ 	.short	0x0000
        /*0042*/ 	.short	0x0000
        /*0044*/ 	.byte	0x00, 0xf5, 0x21, 0x00


	//----- nvinfo : EIATTR_SPARSE_MMA_MASK
	.align		4
.L_17:
        /*0048*/ 	.byte	0x03, 0x50
        /*004a*/ 	.short	0x0000


	//----- nvinfo : EIATTR_MAXREG_COUNT
	.align		4
        /*004c*/ 	.byte	0x03, 0x1b
        /*004e*/ 	.short	0x00ff


	//----- nvinfo : EIATTR_EXTERNS
	.align		4
        /*0050*/ 	.byte	0x04, 0x0f
        /*0052*/ 	.short	(.L_19 - .L_18)


	//   ....[0]....
	.align		4
.L_18:
        /*0054*/ 	.word	index@(vprintf)


	//----- nvinfo : EIATTR_MERCURY_ISA_VERSION
	.align		4
.L_19:
        /*0058*/ 	.byte	0x03, 0x5f
        /*005a*/ 	.short	0x0101


	//----- nvinfo : EIATTR_VRC_CTA_INIT_COUNT
	.align		4
        /*005c*/ 	.byte	0x02, 0x4a
	.zero		1
	.zero		1


	//----- nvinfo : EIATTR_SYSCALL_OFFSETS
	.align		4
        /*0060*/ 	.byte	0x04, 0x46
        /*0062*/ 	.short	(.L_21 - .L_20)


	//   ....[0]....
.L_20:
        /*0064*/ 	.word	0x000002a0


	//   ....[1]....
        /*0068*/ 	.word	0x00001b00


	//----- nvinfo : EIATTR_EXIT_INSTR_OFFSETS
	.align		4
.L_21:
        /*006c*/ 	.byte	0x04, 0x1c
        /*006e*/ 	.short	(.L_23 - .L_22)


	//   ....[0]....
.L_22:
        /*0070*/ 	.word	0x000002f0


	//   ....[1]....
        /*0074*/ 	.word	0x00000bd0


	//   ....[2]....
        /*0078*/ 	.word	0x00001a40


	//   ....[3]....
        /*007c*/ 	.word	0x00001b10


	//----- nvinfo : EIATTR_CRS_STACK_SIZE
	.align		4
.L_23:
        /*0080*/ 	.byte	0x04, 0x1e
        /*0082*/ 	.short	(.L_25 - .L_24)
.L_24:
        /*0084*/ 	.word	0x00000000


	//----- nvinfo : EIATTR_CBANK_PARAM_SIZE
	.align		4
.L_25:
        /*0088*/ 	.byte	0x03, 0x19
        /*008a*/ 	.short	0x0018


	//----- nvinfo : EIATTR_PARAM_CBANK
	.align		4
        /*008c*/ 	.byte	0x04, 0x0a
        /*008e*/ 	.short	(.L_27 - .L_26)
	.align		4
.L_26:
        /*0090*/ 	.word	index@(.nv.constant0._Z17median_filter_rgbPhS_ii)
        /*0094*/ 	.short	0x0380
        /*0096*/ 	.short	0x0018


	//----- nvinfo : EIATTR_SW_WAR
	.align		4
.L_27:
        /*0098*/ 	.byte	0x04, 0x36
        /*009a*/ 	.short	(.L_29 - .L_28)
.L_28:
        /*009c*/ 	.word	0x00000008
.L_29:


//--------------------- .nv.callgraph             --------------------------
	.section	.nv.callgraph,"",@"SHT_CUDA_CALLGRAPH"
	.align	4
	.sectionentsize	8
	.align		4
        /*0000*/ 	.word	0x00000000
	.align		4
        /*0004*/ 	.word	0xffffffff
	.align		4
        /*0008*/ 	.word	index@(_Z17median_filter_rgbPhS_ii)
	.align		4
        /*000c*/ 	.word	index@(vprintf)
	.align		4
        /*0010*/ 	.word	0x00000000
	.align		4
        /*0014*/ 	.word	0xfffffffe
	.align		4
        /*0018*/ 	.word	0x00000000
	.align		4
        /*001c*/ 	.word	0xfffffffd
	.align		4
        /*0020*/ 	.word	0x00000000
	.align		4
        /*0024*/ 	.word	0xfffffffc


//--------------------- .nv.constant4             --------------------------
	.section	.nv.constant4,"a",@progbits
	.align	8
	.align		8
.nv.constant4:
        /*0000*/ 	.dword	vprintf
	.align		8
        /*0008*/ 	.dword	$str
	.align		8
        /*0010*/ 	.dword	$str$1


//--------------------- .text._Z17median_filter_rgbPhS_ii --------------------------
	.section	.text._Z17median_filter_rgbPhS_ii,"ax",@progbits
	.align	128
        .global         _Z17median_filter_rgbPhS_ii
        .type           _Z17median_filter_rgbPhS_ii,@function
        .size           _Z17median_filter_rgbPhS_ii,(.L_x_25 - _Z17median_filter_rgbPhS_ii)
        .other          _Z17median_filter_rgbPhS_ii,@"STO_CUDA_ENTRY STV_DEFAULT"
_Z17median_filter_rgbPhS_ii:
.text._Z17median_filter_rgbPhS_ii:
[----:B------:R-:W0:Y:S01]  /*0000*/  LDC R1, c[0x0][0x37c] ;  /* 0x0000df00ff017b82 */ /* 0x000e220000000800 */
[----:B------:R-:W1:Y:S01]  /*0010*/  S2R R0, SR_TID.Y ;  /* 0x0000000000007919 */ /* 0x000e620000002200 */
[----:B------:R-:W2:Y:S06]  /*0020*/  LDCU UR4, c[0x0][0x2fc] ;  /* 0x00005f80ff0477ac */ /* 0x000eac0008000800 */
[----:B------:R-:W3:Y:S01]  /*0030*/  LDC R16, c[0x0][0x360] ;  /* 0x0000d800ff107b82 */ /* 0x000ee20000000800 */
[----:B0-----:R-:W-:Y:S01]  /*0040*/  VIADD R1, R1, 0xffffff78 ;  /* 0xffffff7801017836 */ /* 0x001fe20000000000 */
[----:B------:R-:W3:Y:S01]  /*0050*/  S2R R3, SR_TID.X ;  /* 0x0000000000037919 */ /* 0x000ee20000002100 */
[----:B------:R-:W0:Y:S01]  /*0060*/  LDCU.64 UR36, c[0x0][0x358] ;  /* 0x00006b00ff2477ac */ /* 0x000e220008000a00 */
[----:B------:R-:W-:Y:S04]  /*0070*/  BSSY.RECONVERGENT B6, `(.L_x_0) ;  /* 0x0000024000067945 */ /* 0x000fe80003800200 */
[----:B------:R-:W1:Y:S08]  /*0080*/  S2UR UR6, SR_CTAID.Y ;  /* 0x00000000000679c3 */ /* 0x000e700000002600 */
[----:B------:R-:W1:Y:S08]  /*0090*/  LDC R17, c[0x0][0x364] ;  /* 0x0000d900ff117b82 */ /* 0x000e700000000800 */
[----:B------:R-:W3:Y:S08]  /*00a0*/  S2UR UR5, SR_CTAID.X ;  /* 0x00000000000579c3 */ /* 0x000ef00000002500 */
[----:B------:R-:W4:Y:S01]  /*00b0*/  LDC R2, c[0x0][0x2f8] ;  /* 0x0000be00ff027b82 */ /* 0x000f220000000800 */
[----:B-1----:R-:W-:-:S04]  /*00c0*/  IMAD R17, R17, UR6, R0 ;  /* 0x0000000611117c24 */ /* 0x002fc8000f8e0200 */
[----:B------:R-:W-:Y:S02]  /*00d0*/  VIADD R19, R17, 0xffffff53 ;  /* 0xffffff5311137836 */ /* 0x000fe40000000000 */
[----:B---3--:R-:W-:-:S05]  /*00e0*/  IMAD R16, R16, UR5, R3 ;  /* 0x0000000510107c24 */ /* 0x008fca000f8e0203 */
[----:B------:R-:W-:Y:S02]  /*00f0*/  VIADDMNMX.U32 R19, R16, 0xfffffff2, R19, !PT ;  /* 0xfffffff210137846 */ /* 0x000fe40007800013 */
[----:B----4-:R-:W-:Y:S02]  /*0100*/  IADD3 R2, P1, P2, R1, 0x70, R2 ;  /* 0x0000007001027810 */ /* 0x010fe40007a3e002 */
[C---:B------:R-:W-:Y:S02]  /*0110*/  ISETP.GT.U32.AND P0, PT, R19.reuse, 0x3, PT ;  /* 0x000000031300780c */ /* 0x040fe40003f04070 */
[----:B------:R-:W-:Y:S02]  /*0120*/  ISETP.GE.U32.AND P3, PT, R19, 0x4, PT ;  /* 0x000000041300780c */ /* 0x000fe40003f66070 */
[----:B--2---:R-:W-:Y:S02]  /*0130*/  IADD3.X R18, PT, PT, RZ, UR4, RZ, P1, P2 ;  /* 0x00000004ff127c10 */ /* 0x004fe40008fe44ff */
[----:B------:R-:W-:-:S07]  /*0140*/  P2R R0, PR, RZ, 0x8 ;  /* 0x00000008ff007803 */ /* 0x000fce0000000000 */
[----:B0-----:R-:W-:Y:S05]  /*0150*/  @P0 BRA `(.L_x_1) ;  /* 0x0000000000540947 */ /* 0x001fea0003800000 */
[----:B------:R-:W0:Y:S01]  /*0160*/  LDCU UR4, c[0x0][0x390] ;  /* 0x00007200ff0477ac */ /* 0x000e220008000800 */
[----:B------:R-:W1:Y:S01]  /*0170*/  LDCU.64 UR6, c[0x0][0x380] ;  /* 0x00007000ff0677ac */ /* 0x000e620008000a00 */
[----:B0-----:R-:W-:Y:S01]  /*0180*/  IMAD R0, R17, UR4, R16 ;  /* 0x0000000411007c24 */ /* 0x001fe2000f8e0210 */
[----:B------:R-:W-:Y:S01]  /*0190*/  MOV R3, 0x0 ;  /* 0x0000000000037802 */ /* 0x000fe20000000f00 */
[----:B------:R0:W-:Y:S01]  /*01a0*/  STL.64 [R1+0x70], R16 ;  /* 0x0000701001007387 */ /* 0x0001e20000100a00 */
[----:B------:R-:W2:Y:S01]  /*01b0*/  LDCU.64 UR4, c[0x4][0x8] ;  /* 0x01000100ff0477ac */ /* 0x000ea20008000a00 */
[----:B------:R-:W-:-:S05]  /*01c0*/  IMAD R0, R0, 0x3, RZ ;  /* 0x0000000300007824 */ /* 0x000fca00078e02ff */
[----:B-1----:R-:W-:-:S04]  /*01d0*/  IADD3 R8, P0, PT, R0, UR6, RZ ;  /* 0x0000000600087c10 */ /* 0x002fc8000ff1e0ff */
[----:B------:R-:W-:-:S05]  /*01e0*/  LEA.HI.X.SX32 R9, R0, UR7, 0x1, P0 ;  /* 0x0000000700097c11 */ /* 0x000fca00080f0eff */
[----:B------:R-:W3:Y:S04]  /*01f0*/  LDG.E.U8 R10, desc[UR36][R8.64] ;  /* 0x00000024080a7981 */ /* 0x000ee8000c1e1100 */
[----:B------:R-:W3:Y:S04]  /*0200*/  LDG.E.U8 R11, desc[UR36][R8.64+0x1] ;  /* 0x00000124080b7981 */ /* 0x000ee8000c1e1100 */
[----:B------:R-:W4:Y:S01]  /*0210*/  LDG.E.U8 R0, desc[UR36][R8.64+0x2] ;  /* 0x0000022408007981 */ /* 0x000f22000c1e1100 */
[----:B------:R0:W1:Y:S01]  /*0220*/  LDC.64 R12, c[0x4][R3] ;  /* 0x01000000030c7b82 */ /* 0x0000620000000a00 */
[----:B--2---:R-:W-:-:S02]  /*0230*/  IMAD.U32 R4, RZ, RZ, UR4 ;  /* 0x00000004ff047e24 */ /* 0x004fc4000f8e00ff */
[----:B------:R-:W-:Y:S02]  /*0240*/  IMAD.U32 R5, RZ, RZ, UR5 ;  /* 0x00000005ff057e24 */ /* 0x000fe4000f8e00ff */
[----:B------:R-:W-:Y:S02]  /*0250*/  IMAD.MOV.U32 R6, RZ, RZ, R2 ;  /* 0x000000ffff067224 */ /* 0x000fe400078e0002 */
[----:B------:R-:W-:Y:S01]  /*0260*/  IMAD.MOV.U32 R7, RZ, RZ, R18 ;  /* 0x000000ffff077224 */ /* 0x000fe200078e0012 */
[----:B---3--:R0:W-:Y:S04]  /*0270*/  STL.64 [R1+0x78], R10 ;  /* 0x0000780a01007387 */ /* 0x0081e80000100a00 */
[----:B-1--4-:R0:W-:Y:S02]  /*0280*/  STL [R1+0x80], R0 ;  /* 0x0000800001007387 */ /* 0x0121e40000100800 */
[----:B------:R-:W-:-:S07]  /*0290*/  LEPC R20, `(.L_x_1) ;  /* 0x000000001014794e */ /* 0x000fce0000000000 */
[----:B0-----:R-:W-:Y:S05]  /*02a0*/  CALL.ABS.NOINC R12 ;  /* 0x000000000c007343 */ /* 0x001fea0003c00000 */
.L_x_1:
[----:B------:R-:W-:Y:S05]  /*02b0*/  BSYNC.RECONVERGENT B6 ;  /* 0x0000000000067941 */ /* 0x000fea0003800200 */
.L_x_0:
[----:B------:R-:W0:Y:S02]  /*02c0*/  LDC.64 R10, c[0x0][0x390] ;  /* 0x0000e400ff0a7b82 */ /* 0x000e240000000a00 */
[----:B0-----:R-:W-:-:S04]  /*02d0*/  ISETP.GE.AND P0, PT, R17, R11, PT ;  /* 0x0000000b1100720c */ /* 0x001fc80003f06270 */
[----:B------:R-:W-:-:S13]  /*02e0*/  ISETP.GE.OR P0, PT, R16, R10, P0 ;  /* 0x0000000a1000720c */ /* 0x000fda0000706670 */
[----:B------:R-:W-:Y:S05]  /*02f0*/  @P0 EXIT ;  /* 0x000000000000094d */ /* 0x000fea0003800000 */
[C---:B------:R-:W-:Y:S01]  /*0300*/  ISETP.GE.AND P0, PT, R16.reuse, 0x1, PT ;  /* 0x000000011000780c */ /* 0x040fe20003f06270 */
[C---:B------:R-:W-:Y:S01]  /*0310*/  VIADD R3, R17.reuse, 0x1 ;  /* 0x0000000111037836 */ /* 0x040fe20000000000 */
[C---:B------:R-:W-:Y:S01]  /*0320*/  ISETP.GE.AND P1, PT, R16.reuse, RZ, PT ;  /* 0x000000ff1000720c */ /* 0x040fe20003f26270 */
[C---:B------:R-:W-:Y:S01]  /*0330*/  VIADD R0, R17.reuse, 0xffffffff ;  /* 0xffffffff11007836 */ /* 0x040fe20000000000 */
[----:B------:R-:W-:Y:S01]  /*0340*/  ISETP.EQ.OR P5, PT, R17, RZ, !P0 ;  /* 0x000000ff1100720c */ /* 0x000fe200047a2670 */
[----:B------:R-:W-:Y:S01]  /*0350*/  VIADD R23, R16, 0xffffffff ;  /* 0xffffffff10177836 */ /* 0x000fe20000000000 */
[-C--:B------:R-:W-:Y:S02]  /*0360*/  ISETP.GE.U32.OR P4, PT, R3, R11.reuse, !P0 ;  /* 0x0000000b0300720c */ /* 0x080fe40004786470 */
[----:B------:R-:W-:Y:S02]  /*0370*/  ISETP.GE.U32.OR P2, PT, R0, R11, !P1 ;  /* 0x0000000b0000720c */ /* 0x000fe40004f46470 */
[----:B------:R-:W-:-:S02]  /*0380*/  P2R R4, PR, RZ, 0x10 ;  /* 0x00000010ff047803 */ /* 0x000fc40000000000 */
[----:B------:R-:W-:Y:S01]  /*0390*/  P2R R22, PR, RZ, 0x20 ;  /* 0x00000020ff167803 */ /* 0x000fe20000000000 */
[----:B------:R-:W0:Y:S01]  /*03a0*/  @P0 LDC.64 R8, c[0x0][0x380] ;  /* 0x0000e000ff080b82 */ /* 0x000e220000000a00 */
[----:B------:R-:W-:-:S03]  /*03b0*/  @P0 IMAD R25, R17, R10, R23 ;  /* 0x0000000a11190224 */ /* 0x000fc600078e0217 */
[-CC-:B------:R-:W-:Y:S02]  /*03c0*/  @!P5 IMAD R5, R0, R10.reuse, R23.reuse ;  /* 0x0000000a0005d224 */ /* 0x180fe400078e0217 */
[-C--:B------:R-:W-:Y:S02]  /*03d0*/  @!P4 IMAD R23, R3, R10.reuse, R23 ;  /* 0x0000000a0317c224 */ /* 0x080fe400078e0217 */
[----:B------:R-:W1:Y:S01]  /*03e0*/  @!P5 LDC.64 R6, c[0x0][0x380] ;  /* 0x0000e000ff06db82 */ /* 0x000e620000000a00 */
[----:B------:R-:W-:Y:S02]  /*03f0*/  @!P5 IMAD R24, R5, 0x3, RZ ;  /* 0x000000030518d824 */ /* 0x000fe400078e02ff */
[----:B------:R-:W-:Y:S02]  /*0400*/  @P0 IMAD R5, R25, 0x3, RZ ;  /* 0x0000000319050824 */ /* 0x000fe400078e02ff */
[----:B------:R-:W-:Y:S02]  /*0410*/  @!P4 IMAD R23, R23, 0x3, RZ ;  /* 0x000000031717c824 */ /* 0x000fe400078e02ff */
[----:B------:R-:W-:Y:S01]  /*0420*/  @P1 IMAD R25, R17, R10, R16 ;  /* 0x0000000a11191224 */ /* 0x000fe200078e0210 */
[----:B------:R-:W2:Y:S03]  /*0430*/  @!P4 LDC.64 R12, c[0x0][0x380] ;  /* 0x0000e000ff0ccb82 */ /* 0x000ea60000000a00 */
[----:B------:R-:W-:-:S05]  /*0440*/  @P1 IMAD R25, R25, 0x3, RZ ;  /* 0x0000000319191824 */ /* 0x000fca00078e02ff */
[----:B------:R-:W3:Y:S08]  /*0450*/  @!P2 LDC.64 R20, c[0x0][0x380] ;  /* 0x0000e000ff14ab82 */ /* 0x000ef00000000a00 */
[----:B------:R-:W4:Y:S01]  /*0460*/  @P1 LDC.64 R14, c[0x0][0x380] ;  /* 0x0000e000ff0e1b82 */ /* 0x000f220000000a00 */
[----:B-1----:R-:W-:-:S04]  /*0470*/  @!P5 IADD3 R6, P3, PT, R24, R6, RZ ;  /* 0x000000061806d210 */ /* 0x002fc80007f7e0ff */
[----:B------:R-:W-:Y:S01]  /*0480*/  @!P5 LEA.HI.X.SX32 R7, R24, R7, 0x1, P3 ;  /* 0x000000071807d211 */ /* 0x000fe200018f0eff */
[----:B------:R-:W-:Y:S01]  /*0490*/  @!P2 IMAD R24, R0, R10, R16 ;  /* 0x0000000a0018a224 */ /* 0x000fe200078e0210 */
[----:B0-----:R-:W-:-:S03]  /*04a0*/  @P0 IADD3 R8, P3, PT, R5, R8, RZ ;  /* 0x0000000805080210 */ /* 0x001fc60007f7e0ff */
[----:B------:R-:W-:Y:S01]  /*04b0*/  @!P2 IMAD R24, R24, 0x3, RZ ;  /* 0x000000031818a824 */ /* 0x000fe200078e02ff */
[----:B------:R-:W-:Y:S02]  /*04c0*/  @P0 LEA.HI.X.SX32 R9, R5, R9, 0x1, P3 ;  /* 0x0000000905090211 */ /* 0x000fe400018f0eff */
[C---:B--2---:R-:W-:Y:S02]  /*04d0*/  @!P4 IADD3 R12, P3, PT, R23.reuse, R12, RZ ;  /* 0x0000000c170cc210 */ /* 0x044fe40007f7e0ff */
[----:B------:R-:W-:Y:S02]  /*04e0*/  P2R R5, PR, RZ, 0x1 ;  /* 0x00000001ff057803 */ /* 0x000fe40000000000 */
[----:B------:R-:W-:Y:S02]  /*04f0*/  @!P4 LEA.HI.X.SX32 R13, R23, R13, 0x1, P3 ;  /* 0x0000000d170dc211 */ /* 0x000fe400018f0eff */
[----:B---3--:R-:W-:Y:S02]  /*0500*/  @!P2 IADD3 R20, P3, PT, R24, R20, RZ ;  /* 0x000000141814a210 */ /* 0x008fe40007f7e0ff */
[----:B------:R-:W-:-:S02]  /*0510*/  ISETP.NE.AND P0, PT, R22, RZ, PT ;  /* 0x000000ff1600720c */ /* 0x000fc40003f05270 */
[----:B------:R-:W-:Y:S02]  /*0520*/  @!P2 LEA.HI.X.SX32 R21, R24, R21, 0x1, P3 ;  /* 0x000000151815a211 */ /* 0x000fe400018f0eff */
[C---:B----4-:R-:W-:Y:S02]  /*0530*/  @P1 IADD3 R24, P3, PT, R25.reuse, R14, RZ ;  /* 0x0000000e19181210 */ /* 0x050fe40007f7e0ff */
[----:B------:R-:W-:Y:S01]  /*0540*/  P2R R22, PR, RZ, 0x1 ;  /* 0x00000001ff167803 */ /* 0x000fe20000000000 */
[----:B------:R-:W2:Y:S01]  /*0550*/  @!P2 LDG.E.U8 R36, desc[UR36][R20.64] ;  /* 0x000000241424a981 */ /* 0x000ea2000c1e1100 */
[----:B------:R-:W-:Y:S02]  /*0560*/  @P1 LEA.HI.X.SX32 R25, R25, R15, 0x1, P3 ;  /* 0x0000000f19191211 */ /* 0x000fe400018f0eff */
[----:B------:R-:W-:-:S13]  /*0570*/  ISETP.GE.U32.OR P3, PT, R3, R11, !P1 ;  /* 0x0000000b0300720c */ /* 0x000fda0004f66470 */
[----:B------:R-:W0:Y:S01]  /*0580*/  @!P3 LDC.64 R14, c[0x0][0x380] ;  /* 0x0000e000ff0ebb82 */ /* 0x000e220000000a00 */
[----:B------:R-:W-:-:S04]  /*0590*/  @!P3 IMAD R23, R3, R10, R16 ;  /* 0x0000000a0317b224 */ /* 0x000fc800078e0210 */
[----:B------:R-:W-:-:S05]  /*05a0*/  @!P3 IMAD R23, R23, 0x3, RZ ;  /* 0x000000031717b824 */ /* 0x000fca00078e02ff */
[----:B0-----:R-:W-:-:S04]  /*05b0*/  @!P3 IADD3 R26, P4, PT, R23, R14, RZ ;  /* 0x0000000e171ab210 */ /* 0x001fc80007f9e0ff */
[----:B------:R-:W-:Y:S01]  /*05c0*/  @!P3 LEA.HI.X.SX32 R27, R23, R15, 0x1, P4 ;  /* 0x0000000f171bb211 */ /* 0x000fe200020f0eff */
[----:B------:R-:W-:-:S05]  /*05d0*/  VIADD R23, R16, 0x1 ;  /* 0x0000000110177836 */ /* 0x000fca0000000000 */
[----:B------:R-:W-:-:S04]  /*05e0*/  ISETP.GE.AND P4, PT, R23, R10, PT ;  /* 0x0000000a1700720c */ /* 0x000fc80003f86270 */
[----:B------:R-:W-:-:S04]  /*05f0*/  ISETP.GT.AND P4, PT, R16, -0x2, !P4 ;  /* 0xfffffffe1000780c */ /* 0x000fc80006784270 */
[----:B------:R-:W-:-:S13]  /*0600*/  ISETP.GE.U32.OR P5, PT, R0, R11, !P4 ;  /* 0x0000000b0000720c */ /* 0x000fda00067a6470 */
[----:B------:R-:W0:Y:S01]  /*0610*/  @!P5 LDC.64 R14, c[0x0][0x380] ;  /* 0x0000e000ff0edb82 */ /* 0x000e220000000a00 */
[----:B------:R-:W-:-:S04]  /*0620*/  @!P5 IMAD R0, R0, R10, R23 ;  /* 0x0000000a0000d224 */ /* 0x000fc800078e0217 */
[----:B------:R-:W-:-:S05]  /*0630*/  @!P5 IMAD R0, R0, 0x3, RZ ;  /* 0x000000030000d824 */ /* 0x000fca00078e02ff */
[----:B0-----:R-:W-:-:S04]  /*0640*/  @!P5 IADD3 R28, P6, PT, R0, R14, RZ ;  /* 0x0000000e001cd210 */ /* 0x001fc80007fde0ff */
[----:B------:R-:W-:Y:S01]  /*0650*/  @!P5 LEA.HI.X.SX32 R29, R0, R15, 0x1, P6 ;  /* 0x0000000f001dd211 */ /* 0x000fe200030f0eff */
[----:B------:R-:W-:Y:S01]  /*0660*/  @P4 IMAD R0, R17, R10, R23 ;  /* 0x0000000a11004224 */ /* 0x000fe200078e0217 */
[----:B------:R-:W0:Y:S03]  /*0670*/  @P4 LDC.64 R14, c[0x0][0x380] ;  /* 0x0000e000ff0e4b82 */ /* 0x000e260000000a00 */
[----:B------:R-:W-:-:S05]  /*0680*/  @P4 IMAD R0, R0, 0x3, RZ ;  /* 0x0000000300004824 */ /* 0x000fca00078e02ff */
[----:B0-----:R-:W-:-:S04]  /*0690*/  @P4 IADD3 R30, P6, PT, R0, R14, RZ ;  /* 0x0000000e001e4210 */ /* 0x001fc80007fde0ff */
[----:B------:R-:W-:Y:S02]  /*06a0*/  @P4 LEA.HI.X.SX32 R31, R0, R15, 0x1, P6 ;  /* 0x0000000f001f4211 */ /* 0x000fe400030f0eff */
[----:B------:R-:W-:-:S13]  /*06b0*/  ISETP.GE.U32.OR P6, PT, R3, R11, !P4 ;  /* 0x0000000b0300720c */ /* 0x000fda00067c6470 */
[----:B------:R-:W0:Y:S01]  /*06c0*/  @!P6 LDC.64 R14, c[0x0][0x380] ;  /* 0x0000e000ff0eeb82 */ /* 0x000e220000000a00 */
[----:B------:R-:W-:-:S04]  /*06d0*/  @!P6 IMAD R3, R3, R10, R23 ;  /* 0x0000000a0303e224 */ /* 0x000fc800078e0217 */
[----:B------:R-:W-:-:S05]  /*06e0*/  @!P6 IMAD R3, R3, 0x3, RZ ;  /* 0x000000030303e824 */ /* 0x000fca00078e02ff */
[----:B0-----:R-:W-:-:S04]  /*06f0*/  @!P6 IADD3 R14, P0, PT, R3, R14, RZ ;  /* 0x0000000e030ee210 */ /* 0x001fc80007f1e0ff */
[----:B------:R-:W-:Y:S02]  /*0700*/  @!P6 LEA.HI.X.SX32 R15, R3, R15, 0x1, P0 ;  /* 0x0000000f030fe211 */ /* 0x000fe400000f0eff */
[----:B------:R-:W-:-:S13]  /*0710*/  ISETP.NE.AND P0, PT, R22, RZ, PT ;  /* 0x000000ff1600720c */ /* 0x000fda0003f05270 */
[----:B------:R-:W3:Y:S04]  /*0720*/  @!P0 LDG.E.U8 R10, desc[UR36][R6.64] ;  /* 0x00000024060a8981 */ /* 0x000ee8000c1e1100 */
[----:B------:R-:W4:Y:S04]  /*0730*/  @!P0 LDG.E.U8 R22, desc[UR36][R6.64+0x1] ;  /* 0x0000012406168981 */ /* 0x000f28000c1e1100 */
[----:B------:R-:W5:Y:S01]  /*0740*/  @!P0 LDG.E.U8 R32, desc[UR36][R6.64+0x2] ;  /* 0x0000022406208981 */ /* 0x000f62000c1e1100 */
[----:B------:R-:W-:Y:S02]  /*0750*/  IMAD.MOV.U32 R0, RZ, RZ, RZ ;  /* 0x000000ffff007224 */ /* 0x000fe400078e00ff */
[----:B------:R-:W-:Y:S01]  /*0760*/  @!P0 IMAD.MOV.U32 R0, RZ, RZ, 0x1 ;  /* 0x00000001ff008424 */ /* 0x000fe200078e00ff */
[----:B------:R-:W-:Y:S01]  /*0770*/  MOV R3, R1 ;  /* 0x0000000100037202 */ /* 0x000fe20000000f00 */
[----:B------:R-:W2:Y:S04]  /*0780*/  @P1 LDG.E.U8 R6, desc[UR36][R24.64+0x1] ;  /* 0x0000012418061981 */ /* 0x000ea8000c1e1100 */
[----:B---3--:R0:W-:Y:S04]  /*0790*/  @!P0 STL [R1], R10 ;  /* 0x0000000a01008387 */ /* 0x0081e80000100800 */
[----:B----4-:R-:W-:Y:S04]  /*07a0*/  @!P0 STL [R1+0x24], R22 ;  /* 0x0000241601008387 */ /* 0x010fe80000100800 */
[----:B-----5:R-:W-:Y:S01]  /*07b0*/  @!P0 STL [R1+0x48], R32 ;  /* 0x0000482001008387 */ /* 0x020fe20000100800 */
[----:B------:R-:W-:-:S03]  /*07c0*/  ISETP.NE.AND P0, PT, R5, RZ, PT ;  /* 0x000000ff0500720c */ /* 0x000fc60003f05270 */
[----:B0-----:R-:W3:Y:S10]  /*07d0*/  @P1 LDG.E.U8 R10, desc[UR36][R24.64+0x2] ;  /* 0x00000224180a1981 */ /* 0x001ef4000c1e1100 */
[----:B------:R-:W4:Y:S01]  /*07e0*/  @P0 LDG.E.U8 R5, desc[UR36][R8.64] ;  /* 0x0000002408050981 */ /* 0x000f22000c1e1100 */
[----:B------:R-:W-:-:S03]  /*07f0*/  @P0 IMAD R34, R0, 0x4, R3 ;  /* 0x0000000400220824 */ /* 0x000fc600078e0203 */
[----:B------:R-:W5:Y:S04]  /*0800*/  @P0 LDG.E.U8 R11, desc[UR36][R8.64+0x1] ;  /* 0x00000124080b0981 */ /* 0x000f68000c1e1100 */
[----:B------:R-:W2:Y:S01]  /*0810*/  @P0 LDG.E.U8 R7, desc[UR36][R8.64+0x2] ;  /* 0x0000022408070981 */ /* 0x000ea2000c1e1100 */
[----:B------:R-:W-:-:S03]  /*0820*/  @P0 VIADD R0, R0, 0x1 ;  /* 0x0000000100000836 */ /* 0x000fc60000000000 */
[----:B------:R-:W3:Y:S04]  /*0830*/  @!P3 LDG.E.U8 R8, desc[UR36][R26.64] ;  /* 0x000000241a08b981 */ /* 0x000ee8000c1e1100 */
[----:B------:R-:W3:Y:S04]  /*0840*/  @!P3 LDG.E.U8 R9, desc[UR36][R26.64+0x1] ;  /* 0x000001241a09b981 */ /* 0x000ee8000c1e1100 */
[----:B----4-:R0:W-:Y:S04]  /*0850*/  @P0 STL [R34], R5 ;  /* 0x0000000522000387 */ /* 0x0101e80000100800 */
[----:B-----5:R-:W-:Y:S04]  /*0860*/  @P0 STL [R34+0x24], R11 ;  /* 0x0000240b22000387 */ /* 0x020fe80000100800 */
[----:B--2---:R1:W-:Y:S01]  /*0870*/  @P0 STL [R34+0x48], R7 ;  /* 0x0000480722000387 */ /* 0x0043e20000100800 */
[----:B------:R-:W-:-:S03]  /*0880*/  ISETP.NE.AND P0, PT, R4, RZ, PT ;  /* 0x000000ff0400720c */ /* 0x000fc60003f05270 */
[----:B0-----:R-:W2:Y:S04]  /*0890*/  @!P2 LDG.E.U8 R5, desc[UR36][R20.64+0x2] ;  /* 0x000002241405a981 */ /* 0x001ea8000c1e1100 */
[----:B------:R-:W4:Y:S04]  /*08a0*/  @!P2 LDG.E.U8 R4, desc[UR36][R20.64+0x1] ;  /* 0x000001241404a981 */ /* 0x000f28000c1e1100 */
[----:B-1----:R-:W5:Y:S04]  /*08b0*/  @P1 LDG.E.U8 R7, desc[UR36][R24.64] ;  /* 0x0000002418071981 */ /* 0x002f68000c1e1100 */
[----:B------:R-:W3:Y:S04]  /*08c0*/  @!P0 LDG.E.U8 R22, desc[UR36][R12.64] ;  /* 0x000000240c168981 */ /* 0x000ee8000c1e1100 */
[----:B------:R-:W2:Y:S04]  /*08d0*/  @!P0 LDG.E.U8 R23, desc[UR36][R12.64+0x1] ;  /* 0x000001240c178981 */ /* 0x000ea8000c1e1100 */
[----:B------:R-:W4:Y:S01]  /*08e0*/  @!P0 LDG.E.U8 R32, desc[UR36][R12.64+0x2] ;  /* 0x000002240c208981 */ /* 0x000f22000c1e1100 */
[----:B------:R-:W-:-:S03]  /*08f0*/  @!P0 IMAD R33, R0, 0x4, R3 ;  /* 0x0000000400218824 */ /* 0x000fc600078e0203 */
[----:B------:R-:W5:Y:S04]  /*0900*/  @P4 LDG.E.U8 R20, desc[UR36][R30.64] ;  /* 0x000000241e144981 */ /* 0x000f68000c1e1100 */
[----:B------:R-:W5:Y:S04]  /*0910*/  @P4 LDG.E.U8 R21, desc[UR36][R30.64+0x1] ;  /* 0x000001241e154981 */ /* 0x000f68000c1e1100 */
[----:B------:R-:W5:Y:S04]  /*0920*/  @!P5 LDG.E.U8 R12, desc[UR36][R28.64] ;  /* 0x000000241c0cd981 */ /* 0x000f68000c1e1100 */
[----:B------:R-:W5:Y:S04]  /*0930*/  @!P5 LDG.E.U8 R13, desc[UR36][R28.64+0x1] ;  /* 0x000001241c0dd981 */ /* 0x000f68000c1e1100 */
[----:B------:R-:W5:Y:S04]  /*0940*/  @!P6 LDG.E.U8 R25, desc[UR36][R14.64] ;  /* 0x000000240e19e981 */ /* 0x000f68000c1e1100 */
[----:B------:R-:W5:Y:S01]  /*0950*/  @!P6 LDG.E.U8 R24, desc[UR36][R14.64+0x1] ;  /* 0x000001240e18e981 */ /* 0x000f62000c1e1100 */
[----:B------:R-:W-:-:S04]  /*0960*/  @!P0 VIADD R0, R0, 0x1 ;  /* 0x0000000100008836 */ /* 0x000fc80000000000 */
[C-C-:B------:R-:W-:Y:S02]  /*0970*/  @!P2 IMAD R11, R0.reuse, 0x4, R3.reuse ;  /* 0x00000004000ba824 */ /* 0x140fe400078e0203 */
[----:B------:R-:W-:Y:S01]  /*0980*/  @!P2 VIADD R0, R0, 0x1 ;  /* 0x000000010000a836 */ /* 0x000fe20000000000 */
[----:B---3--:R0:W-:Y:S04]  /*0990*/  @!P0 STL [R33], R22 ;  /* 0x0000001621008387 */ /* 0x0081e80000100800 */
[----:B--2---:R1:W-:Y:S04]  /*09a0*/  @!P0 STL [R33+0x24], R23 ;  /* 0x0000241721008387 */ /* 0x0043e80000100800 */
[----:B----4-:R2:W-:Y:S04]  /*09b0*/  @!P0 STL [R33+0x48], R32 ;  /* 0x0000482021008387 */ /* 0x0105e80000100800 */
[----:B0-----:R0:W3:Y:S04]  /*09c0*/  @!P3 LDG.E.U8 R22, desc[UR36][R26.64+0x2] ;  /* 0x000002241a16b981 */ /* 0x0010e8000c1e1100 */
[----:B-1----:R1:W4:Y:S04]  /*09d0*/  @!P5 LDG.E.U8 R23, desc[UR36][R28.64+0x2] ;  /* 0x000002241c17d981 */ /* 0x002328000c1e1100 */
[----:B--2---:R-:W2:Y:S04]  /*09e0*/  @P4 LDG.E.U8 R32, desc[UR36][R30.64+0x2] ;  /* 0x000002241e204981 */ /* 0x004ea8000c1e1100 */
[----:B------:R5:W2:Y:S01]  /*09f0*/  @!P6 LDG.E.U8 R33, desc[UR36][R14.64+0x2] ;  /* 0x000002240e21e981 */ /* 0x000aa2000c1e1100 */
[----:B0-----:R-:W-:-:S02]  /*0a00*/  @P1 IMAD R27, R0, 0x4, R3 ;  /* 0x00000004001b1824 */ /* 0x001fc400078e0203 */
[----:B------:R-:W-:-:S04]  /*0a10*/  @P1 VIADD R0, R0, 0x1 ;  /* 0x0000000100001836 */ /* 0x000fc80000000000 */
[C-C-:B-1----:R-:W-:Y:S02]  /*0a20*/  @!P3 IMAD R29, R0.reuse, 0x4, R3.reuse ;  /* 0x00000004001db824 */ /* 0x142fe400078e0203 */
[----:B------:R-:W-:Y:S01]  /*0a30*/  @!P3 VIADD R0, R0, 0x1 ;  /* 0x000000010000b836 */ /* 0x000fe20000000000 */
[----:B------:R0:W-:Y:S04]  /*0a40*/  @!P2 STL [R11+0x48], R5 ;  /* 0x000048050b00a387 */ /* 0x0001e80000100800 */
[C---:B-----5:R-:W-:Y:S01]  /*0a50*/  @!P5 LEA R14, R0.reuse, R3, 0x2 ;  /* 0x00000003000ed211 */ /* 0x060fe200078e10ff */
[----:B------:R-:W-:Y:S01]  /*0a60*/  @!P5 VIADD R0, R0, 0x1 ;  /* 0x000000010000d836 */ /* 0x000fe20000000000 */
[----:B------:R1:W-:Y:S03]  /*0a70*/  @!P2 STL [R11+0x24], R4 ;  /* 0x000024040b00a387 */ /* 0x0003e60000100800 */
[----:B0-----:R-:W-:-:S02]  /*0a80*/  @P4 IMAD R5, R0, 0x4, R3 ;  /* 0x0000000400054824 */ /* 0x001fc400078e0203 */
[----:B------:R-:W-:-:S04]  /*0a90*/  @P4 VIADD R0, R0, 0x1 ;  /* 0x0000000100004836 */ /* 0x000fc80000000000 */
[C---:B-1----:R-:W-:Y:S02]  /*0aa0*/  @!P6 IMAD R4, R0.reuse, 0x4, R3 ;  /* 0x000000040004e824 */ /* 0x042fe400078e0203 */
[----:B------:R-:W-:-:S05]  /*0ab0*/  @!P6 VIADD R0, R0, 0x1 ;  /* 0x000000010000e836 */ /* 0x000fca0000000000 */
[----:B------:R-:W-:Y:S01]  /*0ac0*/  ISETP.GE.U32.AND P0, PT, R0, 0x5, PT ;  /* 0x000000050000780c */ /* 0x000fe20003f06070 */
[----:B------:R0:W-:Y:S04]  /*0ad0*/  @!P2 STL [R11], R36 ;  /* 0x000000240b00a387 */ /* 0x0001e80000100800 */
[----:B------:R0:W-:Y:S04]  /*0ae0*/  @P1 STL [R27], R7 ;  /* 0x000000071b001387 */ /* 0x0001e80000100800 */
[----:B------:R0:W-:Y:S04]  /*0af0*/  @P1 STL [R27+0x24], R6 ;  /* 0x000024061b001387 */ /* 0x0001e80000100800 */
[----:B------:R0:W-:Y:S04]  /*0b00*/  @P1 STL [R27+0x48], R10 ;  /* 0x0000480a1b001387 */ /* 0x0001e80000100800 */
[----:B------:R0:W-:Y:S04]  /*0b10*/  @!P3 STL [R29], R8 ;  /* 0x000000081d00b387 */ /* 0x0001e80000100800 */
[----:B------:R0:W-:Y:S04]  /*0b20*/  @!P3 STL [R29+0x24], R9 ;  /* 0x000024091d00b387 */ /* 0x0001e80000100800 */
[----:B---3--:R0:W-:Y:S04]  /*0b30*/  @!P3 STL [R29+0x48], R22 ;  /* 0x000048161d00b387 */ /* 0x0081e80000100800 */
[----:B------:R0:W-:Y:S04]  /*0b40*/  @!P5 STL [R14], R12 ;  /* 0x0000000c0e00d387 */ /* 0x0001e80000100800 */
[----:B------:R0:W-:Y:S04]  /*0b50*/  @!P5 STL [R14+0x24], R13 ;  /* 0x0000240d0e00d387 */ /* 0x0001e80000100800 */
[----:B----4-:R0:W-:Y:S04]  /*0b60*/  @!P5 STL [R14+0x48], R23 ;  /* 0x000048170e00d387 */ /* 0x0101e80000100800 */
[----:B------:R0:W-:Y:S04]  /*0b70*/  @P4 STL [R5], R20 ;  /* 0x0000001405004387 */ /* 0x0001e80000100800 */
[----:B------:R0:W-:Y:S04]  /*0b80*/  @P4 STL [R5+0x24], R21 ;  /* 0x0000241505004387 */ /* 0x0001e80000100800 */
[----:B--2---:R0:W-:Y:S04]  /*0b90*/  @P4 STL [R5+0x48], R32 ;  /* 0x0000482005004387 */ /* 0x0041e80000100800 */
[----:B------:R0:W-:Y:S04]  /*0ba0*/  @!P6 STL [R4], R25 ;  /* 0x000000190400e387 */ /* 0x0001e80000100800 */
[----:B------:R0:W-:Y:S04]  /*0bb0*/  @!P6 STL [R4+0x24], R24 ;  /* 0x000024180400e387 */ /* 0x0001e80000100800 */
[----:B------:R0:W-:Y:S01]  /*0bc0*/  @!P6 STL [R4+0x48], R33 ;  /* 0x000048210400e387 */ /* 0x0001e20000100800 */
[----:B------:R-:W-:Y:S05]  /*0bd0*/  @!P0 EXIT ;  /* 0x000000000000894d */ /* 0x000fea0003800000 */
[----:B------:R-:W-:Y:S01]  /*0be0*/  BSSY.RECONVERGENT B0, `(.L_x_2) ;  /* 0x0000047000007945 */ /* 0x000fe20003800200 */
[C---:B0-----:R-:W-:Y:S02]  /*0bf0*/  VIADD R6, R1.reuse, 0x24 ;  /* 0x0000002401067836 */ /* 0x041fe40000000000 */
[----:B------:R-:W-:Y:S02]  /*0c00*/  VIADD R4, R1, 0x48 ;  /* 0x0000004801047836 */ /* 0x000fe40000000000 */
[----:B------:R-:W-:Y:S02]  /*0c10*/  VIADD R5, R0, 0xfffffffe ;  /* 0xfffffffe00057836 */ /* 0x000fe40000000000 */
[----:B------:R-:W-:-:S07]  /*0c20*/  IMAD.MOV.U32 R7, RZ, RZ, RZ ;  /* 0x000000ffff077224 */ /* 0x000fce00078e00ff */
.L_x_8:
[----:B------:R-:W-:Y:S01]  /*0c30*/  VIADD R9, R7, 0x1 ;  /* 0x0000000107097836 */ /* 0x000fe20000000000 */
[----:B------:R-:W-:Y:S01]  /*0c40*/  BSSY.RECONVERGENT B1, `(.L_x_3) ;  /* 0x000003f000017945 */ /* 0x000fe20003800200 */
[----:B------:R-:W-:Y:S02]  /*0c50*/  MOV R10, R7 ;  /* 0x00000007000a7202 */ /* 0x000fe40000000f00 */
[----:B------:R-:W-:Y:S01]  /*0c60*/  IMAD.MOV.U32 R7, RZ, RZ, R9 ;  /* 0x000000ffff077224 */ /* 0x000fe200078e0009 */
[CC--:B------:R-:W-:Y:S02]  /*0c70*/  ISETP.GE.AND P1, PT, R9.reuse, R0.reuse, PT ;  /* 0x000000000900720c */ /* 0x0c0fe40003f26270 */
[----:B------:R-:W-:-:S11]  /*0c80*/  ISETP.NE.AND P0, PT, R9, R0, PT ;  /* 0x000000000900720c */ /* 0x000fd60003f05270 */
[----:B0-----:R-:W-:Y:S05]  /*0c90*/  @P1 BRA `(.L_x_4) ;  /* 0x0000000000e41947 */ /* 0x001fea0003800000 */
[----:B------:R-:W-:Y:S01]  /*0ca0*/  LOP3.LUT R9, RZ, R10, RZ, 0x33, !PT ;  /* 0x0000000aff097212 */ /* 0x000fe200078e33ff */
[----:B------:R-:W-:Y:S01]  /*0cb0*/  BSSY.RECONVERGENT B2, `(.L_x_5) ;  /* 0x000001c000027945 */ /* 0x000fe20003800200 */
[----:B------:R-:W-:-:S03]  /*0cc0*/  IMAD R8, R10, 0x4, R3 ;  /* 0x000000040a087824 */ /* 0x000fc600078e0203 */
[----:B------:R-:W-:-:S05]  /*0cd0*/  IMAD.IADD R9, R9, 0x1, R0 ;  /* 0x0000000109097824 */ /* 0x000fca00078e0200 */
[----:B------:R-:W-:Y:S01]  /*0ce0*/  LOP3.LUT P1, R12, R9, 0x3, RZ, 0xc0, !PT ;  /* 0x00000003090c7812 */ /* 0x000fe2000782c0ff */
[----:B------:R-:W-:-:S12]  /*0cf0*/  IMAD.MOV.U32 R9, RZ, RZ, R7 ;  /* 0x000000ffff097224 */ /* 0x000fd800078e0007 */
[----:B------:R-:W-:Y:S05]  /*0d00*/  @!P1 BRA `(.L_x_6) ;  /* 0x0000000000589947 */ /* 0x000fea0003800000 */
[----:B------:R-:W2:Y:S04]  /*0d10*/  LDL R11, [R8] ;  /* 0x00000000080b7983 */ /* 0x000ea80000100800 */
[----:B------:R-:W2:Y:S01]  /*0d20*/  LDL R13, [R8+0x4] ;  /* 0x00000400080d7983 */ /* 0x000ea20000100800 */
[----:B------:R-:W-:Y:S01]  /*0d30*/  ISETP.NE.AND P2, PT, R12, 0x1, PT ;  /* 0x000000010c00780c */ /* 0x000fe20003f45270 */
[----:B------:R-:W-:Y:S01]  /*0d40*/  VIADD R9, R10, 0x2 ;  /* 0x000000020a097836 */ /* 0x000fe20000000000 */
[----:B--2---:R-:W-:-:S13]  /*0d50*/  ISETP.GT.AND P1, PT, R11, R13, PT ;  /* 0x0000000d0b00720c */ /* 0x004fda0003f24270 */
[----:B------:R-:W-:Y:S04]  /*0d60*/  @P1 STL [R8], R13 ;  /* 0x0000000d08001387 */ /* 0x000fe80000100800 */
[----:B------:R0:W-:Y:S02]  /*0d70*/  @P1 STL [R8+0x4], R11 ;  /* 0x0000040b08001387 */ /* 0x0001e40000100800 */
[----:B0-----:R-:W-:Y:S01]  /*0d80*/  @P1 IMAD.MOV.U32 R11, RZ, RZ, R13 ;  /* 0x000000ffff0b1224 */ /* 0x001fe200078e000d */
[----:B------:R-:W-:Y:S06]  /*0d90*/  @!P2 BRA `(.L_x_6) ;  /* 0x000000000034a947 */ /* 0x000fec0003800000 */
        /* <DEDUP_REMOVED lines=9> */
[----:B------:R-:W-:Y:S01]  /*0e30*/  VIADD R9, R10, 0x4 ;  /* 0x000000040a097836 */ /* 0x000fe20000000000 */
[----:B--2---:R-:W-:-:S13]  /*0e40*/  ISETP.GT.AND P1, PT, R11, R12, PT ;  /* 0x0000000c0b00720c */ /* 0x004fda0003f24270 */
[----:B------:R0:W-:Y:S04]  /*0e50*/  @P1 STL [R8], R12 ;  /* 0x0000000c08001387 */ /* 0x0001e80000100800 */
[----:B------:R0:W-:Y:S02]  /*0e60*/  @P1 STL [R8+0xc], R11 ;  /* 0x00000c0b08001387 */ /* 0x0001e40000100800 */
.L_x_6:
[----:B------:R-:W-:Y:S05]  /*0e70*/  BSYNC.RECONVERGENT B2 ;  /* 0x0000000000027941 */ /* 0x000fea0003800200 */
.L_x_5:
[----:B------:R-:W-:-:S05]  /*0e80*/  IMAD.IADD R10, R5, 0x1, -R10 ;  /* 0x00000001050a7824 */ /* 0x000fca00078e0a0a */
[----:B------:R-:W-:-:S13]  /*0e90*/  ISETP.GE.U32.AND P1, PT, R10, 0x3, PT ;  /* 0x000000030a00780c */ /* 0x000fda0003f26070 */
[----:B------:R-:W-:Y:S05]  /*0ea0*/  @!P1 BRA `(.L_x_4) ;  /* 0x0000000000609947 */ /* 0x000fea0003800000 */
.L_x_7:
[----:B------:R-:W-:Y:S01]  /*0eb0*/  LEA R10, R9, R3, 0x2 ;  /* 0x00000003090a7211 */ /* 0x000fe200078e10ff */
[----:B0-----:R-:W2:Y:S04]  /*0ec0*/  LDL R11, [R8] ;  /* 0x00000000080b7983 */ /* 0x001ea80000100800 */
[----:B------:R-:W2:Y:S02]  /*0ed0*/  LDL R12, [R10] ;  /* 0x000000000a0c7983 */ /* 0x000ea40000100800 */
[----:B--2---:R-:W-:-:S13]  /*0ee0*/  ISETP.GT.AND P1, PT, R11, R12, PT ;  /* 0x0000000c0b00720c */ /* 0x004fda0003f24270 */
[----:B------:R-:W-:Y:S04]  /*0ef0*/  @P1 STL [R8], R12 ;  /* 0x0000000c08001387 */ /* 0x000fe80000100800 */
[----:B------:R0:W-:Y:S04]  /*0f00*/  @P1 STL [R10], R11 ;  /* 0x0000000b0a001387 */ /* 0x0001e80000100800 */
[----:B------:R-:W2:Y:S04]  /*0f10*/  LDL R13, [R10+0x4] ;  /* 0x000004000a0d7983 */ /* 0x000ea80000100800 */
[----:B0-----:R-:W2:Y:S02]  /*0f20*/  @P1 LDL R11, [R8] ;  /* 0x00000000080b1983 */ /* 0x001ea40000100800 */
[----:B--2---:R-:W-:-:S13]  /*0f30*/  ISETP.GT.AND P1, PT, R11, R13, PT ;  /* 0x0000000d0b00720c */ /* 0x004fda0003f24270 */
[----:B------:R-:W-:Y:S04]  /*0f40*/  @P1 STL [R8], R13 ;  /* 0x0000000d08001387 */ /* 0x000fe80000100800 */
[----:B------:R0:W-:Y:S04]  /*0f50*/  @P1 STL [R10+0x4], R11 ;  /* 0x0000040b0a001387 */ /* 0x0001e80000100800 */
[----:B------:R-:W2:Y:S04]  /*0f60*/  LDL R14, [R10+0x8] ;  /* 0x000008000a0e7983 */ /* 0x000ea80000100800 */
[----:B0-----:R-:W2:Y:S02]  /*0f70*/  @P1 LDL R11, [R8] ;  /* 0x00000000080b1983 */ /* 0x001ea40000100800 */
[----:B--2---:R-:W-:-:S13]  /*0f80*/  ISETP.GT.AND P1, PT, R11, R14, PT ;  /* 0x0000000e0b00720c */ /* 0x004fda0003f24270 */
[----:B------:R-:W-:Y:S04]  /*0f90*/  @P1 STL [R8], R14 ;  /* 0x0000000e08001387 */ /* 0x000fe80000100800 */
[----:B------:R0:W-:Y:S04]  /*0fa0*/  @P1 STL [R10+0x8], R11 ;  /* 0x0000080b0a001387 */ /* 0x0001e80000100800 */
[----:B------:R-:W2:Y:S04]  /*0fb0*/  LDL R12, [R10+0xc] ;  /* 0x00000c000a0c7983 */ /* 0x000ea80000100800 */
[----:B0-----:R-:W2:Y:S01]  /*0fc0*/  @P1 LDL R11, [R8] ;  /* 0x00000000080b1983 */ /* 0x001ea20000100800 */
[----:B------:R-:W-:Y:S01]  /*0fd0*/  VIADD R9, R9, 0x4 ;  /* 0x0000000409097836 */ /* 0x000fe20000000000 */
[----:B--2---:R-:W-:-:S13]  /*0fe0*/  ISETP.GT.AND P1, PT, R11, R12, PT ;  /* 0x0000000c0b00720c */ /* 0x004fda0003f24270 */
[----:B------:R1:W-:Y:S04]  /*0ff0*/  @P1 STL [R8], R12 ;  /* 0x0000000c08001387 */ /* 0x0003e80000100800 */
[----:B------:R1:W-:Y:S01]  /*1000*/  @P1 STL [R10+0xc], R11 ;  /* 0x00000c0b0a001387 */ /* 0x0003e20000100800 */
[----:B------:R-:W-:-:S13]  /*1010*/  ISETP.NE.AND P1, PT, R9, R0, PT ;  /* 0x000000000900720c */ /* 0x000fda0003f25270 */
[----:B-1----:R-:W-:Y:S05]  /*1020*/  @P1 BRA `(.L_x_7) ;  /* 0xfffffffc00a01947 */ /* 0x002fea000383ffff */
.L_x_4:
[----:B------:R-:W-:Y:S05]  /*1030*/  BSYNC.RECONVERGENT B1 ;  /* 0x0000000000017941 */ /* 0x000fea0003800200 */
.L_x_3:
[----:B------:R-:W-:Y:S05]  /*1040*/  @P0 BRA `(.L_x_8) ;  /* 0xfffffff800f80947 */ /* 0x000fea000383ffff */
[----:B------:R-:W-:Y:S05]  /*1050*/  BSYNC.RECONVERGENT B0 ;  /* 0x0000000000007941 */ /* 0x000fea0003800200 */
.L_x_2:
[----:B------:R-:W-:-:S05]  /*1060*/  SHF.R.U32.HI R10, RZ, 0x1, R0 ;  /* 0x00000001ff0a7819 */ /* 0x000fca0000011600 */
[----:B0-----:R-:W-:-:S06]  /*1070*/  IMAD R8, R10, 0x4, R3 ;  /* 0x000000040a087824 */ /* 0x001fcc00078e0203 */
[----:B------:R-:W5:Y:S01]  /*1080*/  LDL R8, [R8] ;  /* 0x0000000008087983 */ /* 0x000f620000100800 */
[----:B------:R-:W-:Y:S01]  /*1090*/  BSSY.RECONVERGENT B0, `(.L_x_9) ;  /* 0x0000044000007945 */ /* 0x000fe20003800200 */
[----:B------:R-:W-:-:S07]  /*10a0*/  IMAD.MOV.U32 R7, RZ, RZ, RZ ;  /* 0x000000ffff077224 */ /* 0x000fce00078e00ff */
.L_x_15:
[----:B------:R-:W-:Y:S01]  /*10b0*/  VIADD R9, R7, 0x1 ;  /* 0x0000000107097836 */ /* 0x000fe20000000000 */
[----:B------:R-:W-:Y:S01]  /*10c0*/  BSSY.RECONVERGENT B1, `(.L_x_10) ;  /* 0x000003f000017945 */ /* 0x000fe20003800200 */
[----:B------:R-:W-:Y:S02]  /*10d0*/  IMAD.MOV.U32 R13, RZ, RZ, R7 ;  /* 0x000000ffff0d7224 */ /* 0x000fe400078e0007 */
[----:B------:R-:W-:Y:S01]  /*10e0*/  IMAD.MOV.U32 R7, RZ, RZ, R9 ;  /* 0x000000ffff077224 */ /* 0x000fe200078e0009 */
[CC--:B------:R-:W-:Y:S02]  /*10f0*/  ISETP.GE.AND P1, PT, R9.reuse, R0.reuse, PT ;  /* 0x000000000900720c */ /* 0x0c0fe40003f26270 */
[----:B------:R-:W-:-:S11]  /*1100*/  ISETP.NE.AND P0, PT, R9, R0, PT ;  /* 0x000000000900720c */ /* 0x000fd60003f05270 */
[----:B------:R-:W-:Y:S05]  /*1110*/  @P1 BRA `(.L_x_11) ;  /* 0x0000000000e41947 */ /* 0x000fea0003800000 */
[----:B------:R-:W-:Y:S01]  /*1120*/  LOP3.LUT R9, RZ, R13, RZ, 0x33, !PT ;  /* 0x0000000dff097212 */ /* 0x000fe200078e33ff */
[----:B------:R-:W-:Y:S01]  /*1130*/  BSSY.RECONVERGENT B2, `(.L_x_12) ;  /* 0x000001c000027945 */ /* 0x000fe20003800200 */
[----:B------:R-:W-:-:S03]  /*1140*/  IMAD.MOV.U32 R11, RZ, RZ, R7 ;  /* 0x000000ffff0b7224 */ /* 0x000fc600078e0007 */
[----:B------:R-:W-:-:S05]  /*1150*/  IMAD.IADD R9, R9, 0x1, R0 ;  /* 0x0000000109097824 */ /* 0x000fca00078e0200 */
[----:B------:R-:W-:Y:S01]  /*1160*/  LOP3.LUT P1, R14, R9, 0x3, RZ, 0xc0, !PT ;  /* 0x00000003090e7812 */ /* 0x000fe2000782c0ff */
[----:B------:R-:W-:-:S12]  /*1170*/  IMAD R9, R13, 0x4, R6 ;  /* 0x000000040d097824 */ /* 0x000fd800078e0206 */
[----:B------:R-:W-:Y:S05]  /*1180*/  @!P1 BRA `(.L_x_13) ;  /* 0x0000000000589947 */ /* 0x000fea0003800000 */
[----:B------:R-:W2:Y:S04]  /*1190*/  LDL R12, [R9] ;  /* 0x00000000090c7983 */ /* 0x000ea80000100800 */
[----:B------:R-:W2:Y:S01]  /*11a0*/  LDL R15, [R9+0x4] ;  /* 0x00000400090f7983 */ /* 0x000ea20000100800 */
[----:B------:R-:W-:Y:S02]  /*11b0*/  ISETP.NE.AND P2, PT, R14, 0x1, PT ;  /* 0x000000010e00780c */ /* 0x000fe40003f45270 */
[----:B------:R-:W-:Y:S02]  /*11c0*/  IADD3 R11, PT, PT, R13, 0x2, RZ ;  /* 0x000000020d0b7810 */ /* 0x000fe40007ffe0ff */
        /* <DEDUP_REMOVED lines=18> */
.L_x_13:
[----:B------:R-:W-:Y:S05]  /*12f0*/  BSYNC.RECONVERGENT B2 ;  /* 0x0000000000027941 */ /* 0x000fea0003800200 */
.L_x_12:
[----:B0-----:R-:W-:-:S05]  /*1300*/  IMAD.IADD R12, R5, 0x1, -R13 ;  /* 0x00000001050c7824 */ /* 0x001fca00078e0a0d */
[----:B------:R-:W-:-:S13]  /*1310*/  ISETP.GE.U32.AND P1, PT, R12, 0x3, PT ;  /* 0x000000030c00780c */ /* 0x000fda0003f26070 */
[----:B------:R-:W-:Y:S05]  /*1320*/  @!P1 BRA `(.L_x_11) ;  /* 0x0000000000609947 */ /* 0x000fea0003800000 */
.L_x_14:
[----:B------:R-:W-:Y:S01]  /*1330*/  IMAD R12, R11, 0x4, R6 ;  /* 0x000000040b0c7824 */ /* 0x000fe200078e0206 */
[----:B------:R-:W2:Y:S04]  /*1340*/  LDL R13, [R9] ;  /* 0x00000000090d7983 */ /* 0x000ea80000100800 */
        /* <DEDUP_REMOVED lines=21> */
[----:B0-----:R-:W-:Y:S05]  /*14a0*/  @P1 BRA `(.L_x_14) ;  /* 0xfffffffc00a01947 */ /* 0x001fea000383ffff */
.L_x_11:
[----:B------:R-:W-:Y:S05]  /*14b0*/  BSYNC.RECONVERGENT B1 ;  /* 0x0000000000017941 */ /* 0x000fea0003800200 */
.L_x_10:
[----:B------:R-:W-:Y:S05]  /*14c0*/  @P0 BRA `(.L_x_15) ;  /* 0xfffffff800f80947 */ /* 0x000fea000383ffff */
[----:B------:R-:W-:Y:S05]  /*14d0*/  BSYNC.RECONVERGENT B0 ;  /* 0x0000000000007941 */ /* 0x000fea0003800200 */
.L_x_9:
[----:B------:R-:W-:-:S06]  /*14e0*/  IMAD R9, R10, 0x4, R3 ;  /* 0x000000040a097824 */ /* 0x000fcc00078e0203 */
[----:B------:R-:W5:Y:S01]  /*14f0*/  LDL R9, [R9+0x24] ;  /* 0x0000240009097983 */ /* 0x000f620000100800 */
[----:B------:R-:W-:Y:S01]  /*1500*/  BSSY.RECONVERGENT B0, `(.L_x_16) ;  /* 0x0000047000007945 */ /* 0x000fe20003800200 */
[----:B------:R-:W-:Y:S02]  /*1510*/  VIADD R6, R1, 0x50 ;  /* 0x0000005001067836 */ /* 0x000fe40000000000 */
[----:B------:R-:W-:-:S07]  /*1520*/  IMAD.MOV.U32 R7, RZ, RZ, RZ ;  /* 0x000000ffff077224 */ /* 0x000fce00078e00ff */
.L_x_22:
[----:B------:R-:W-:Y:S01]  /*1530*/  VIADD R11, R7, 0x1 ;  /* 0x00000001070b7836 */ /* 0x000fe20000000000 */
[----:B------:R-:W-:Y:S01]  /*1540*/  BSSY.RECONVERGENT B1, `(.L_x_17) ;  /* 0x0000041000017945 */ /* 0x000fe20003800200 */
[----:B------:R-:W-:Y:S02]  /*1550*/  MOV R14, R7 ;  /* 0x00000007000e7202 */ /* 0x000fe40000000f00 */
        /* <DEDUP_REMOVED lines=33> */
.L_x_20:
[----:B------:R-:W-:Y:S05]  /*1770*/  BSYNC.RECONVERGENT B2 ;  /* 0x0000000000027941 */ /* 0x000fea0003800200 */
.L_x_19:
[----:B0-----:R-:W-:-:S04]  /*1780*/  IADD3 R12, PT, PT, R5, -R14, RZ ;  /* 0x8000000e050c7210 */ /* 0x001fc80007ffe0ff */
[----:B------:R-:W-:-:S13]  /*1790*/  ISETP.GE.U32.AND P1, PT, R12, 0x3, PT ;  /* 0x000000030c00780c */ /* 0x000fda0003f26070 */
[----:B------:R-:W-:Y:S05]  /*17a0*/  @!P1 BRA `(.L_x_18) ;  /* 0x0000000000689947 */ /* 0x000fea0003800000 */
[C---:B------:R-:W-:Y:S02]  /*17b0*/  IMAD.IADD R12, R13.reuse, 0x1, -R0 ;  /* 0x000000010d0c7824 */ /* 0x040fe400078e0a00 */
[----:B------:R-:W-:-:S07]  /*17c0*/  IMAD R14, R13, 0x4, R6 ;  /* 0x000000040d0e7824 */ /* 0x000fce00078e0206 */
.L_x_21:
[----:B------:R-:W2:Y:S04]  /*17d0*/  LDL R13, [R11] ;  /* 0x000000000b0d7983 */ /* 0x000ea80000100800 */
[----:B------:R-:W2:Y:S02]  /*17e0*/  LDL R20, [R14+-0x8] ;  /* 0xfffff8000e147983 */ /* 0x000ea40000100800 */
[----:B--2---:R-:W-:-:S13]  /*17f0*/  ISETP.GT.AND P1, PT, R13, R20, PT ;  /* 0x000000140d00720c */ /* 0x004fda0003f24270 */
[----:B------:R-:W-:Y:S04]  /*1800*/  @P1 STL [R11], R20 ;  /* 0x000000140b001387 */ /* 0x000fe80000100800 */
[----:B------:R0:W-:Y:S04]  /*1810*/  @P1 STL [R14+-0x8], R13 ;  /* 0xfffff80d0e001387 */ /* 0x0001e80000100800 */
[----:B------:R-:W2:Y:S04]  /*1820*/  LDL R22, [R14+-0x4] ;  /* 0xfffffc000e167983 */ /* 0x000ea80000100800 */
[----:B0-----:R-:W2:Y:S02]  /*1830*/  @P1 LDL R13, [R11] ;  /* 0x000000000b0d1983 */ /* 0x001ea40000100800 */
[----:B--2---:R-:W-:-:S13]  /*1840*/  ISETP.GT.AND P1, PT, R13, R22, PT ;  /* 0x000000160d00720c */ /* 0x004fda0003f24270 */
[----:B------:R-:W-:Y:S04]  /*1850*/  @P1 STL [R11], R22 ;  /* 0x000000160b001387 */ /* 0x000fe80000100800 */
[----:B------:R0:W-:Y:S04]  /*1860*/  @P1 STL [R14+-0x4], R13 ;  /* 0xfffffc0d0e001387 */ /* 0x0001e80000100800 */
[----:B------:R-:W2:Y:S04]  /*1870*/  LDL R24, [R14] ;  /* 0x000000000e187983 */ /* 0x000ea80000100800 */
[----:B0-----:R-:W2:Y:S02]  /*1880*/  @P1 LDL R13, [R11] ;  /* 0x000000000b0d1983 */ /* 0x001ea40000100800 */
[----:B--2---:R-:W-:-:S13]  /*1890*/  ISETP.GT.AND P1, PT, R13, R24, PT ;  /* 0x000000180d00720c */ /* 0x004fda0003f24270 */
[----:B------:R-:W-:Y:S04]  /*18a0*/  @P1 STL [R11], R24 ;  /* 0x000000180b001387 */ /* 0x000fe80000100800 */
[----:B------:R0:W-:Y:S04]  /*18b0*/  @P1 STL [R14], R13 ;  /* 0x0000000d0e001387 */ /* 0x0001e80000100800 */
[----:B------:R-:W2:Y:S04]  /*18c0*/  LDL R20, [R14+0x4] ;  /* 0x000004000e147983 */ /* 0x000ea80000100800 */
[----:B0-----:R-:W2:Y:S01]  /*18d0*/  @P1 LDL R13, [R11] ;  /* 0x000000000b0d1983 */ /* 0x001ea20000100800 */
[----:B------:R-:W-:Y:S01]  /*18e0*/  VIADD R12, R12, 0x4 ;  /* 0x000000040c0c7836 */ /* 0x000fe20000000000 */
[----:B--2---:R-:W-:-:S13]  /*18f0*/  ISETP.GT.AND P1, PT, R13, R20, PT ;  /* 0x000000140d00720c */ /* 0x004fda0003f24270 */
[----:B------:R-:W-:Y:S04]  /*1900*/  @P1 STL [R11], R20 ;  /* 0x000000140b001387 */ /* 0x000fe80000100800 */
[----:B------:R0:W-:Y:S01]  /*1910*/  @P1 STL [R14+0x4], R13 ;  /* 0x0000040d0e001387 */ /* 0x0001e20000100800 */
[----:B------:R-:W-:Y:S01]  /*1920*/  ISETP.NE.AND P1, PT, R12, RZ, PT ;  /* 0x000000ff0c00720c */ /* 0x000fe20003f25270 */
[----:B0-----:R-:W-:-:S12]  /*1930*/  VIADD R14, R14, 0x10 ;  /* 0x000000100e0e7836 */ /* 0x001fd80000000000 */
[----:B------:R-:W-:Y:S05]  /*1940*/  @P1 BRA `(.L_x_21) ;  /* 0xfffffffc00a01947 */ /* 0x000fea000383ffff */
.L_x_18:
[----:B------:R-:W-:Y:S05]  /*1950*/  BSYNC.RECONVERGENT B1 ;  /* 0x0000000000017941 */ /* 0x000fea0003800200 */
.L_x_17:
[----:B------:R-:W-:Y:S05]  /*1960*/  @P0 BRA `(.L_x_22) ;  /* 0xfffffff800f00947 */ /* 0x000fea000383ffff */
[----:B------:R-:W-:Y:S05]  /*1970*/  BSYNC.RECONVERGENT B0 ;  /* 0x0000000000007941 */ /* 0x000fea0003800200 */
.L_x_16:
[----:B------:R-:W-:Y:S01]  /*1980*/  IMAD R0, R10, 0x4, R3 ;  /* 0x000000040a007824 */ /* 0x000fe200078e0203 */
[----:B------:R-:W0:Y:S01]  /*1990*/  LDCU UR6, c[0x0][0x390] ;  /* 0x00007200ff0677ac */ /* 0x000e220008000800 */
[----:B------:R-:W1:Y:S04]  /*19a0*/  LDCU.64 UR4, c[0x0][0x388] ;  /* 0x00007100ff0477ac */ /* 0x000e680008000a00 */
[----:B------:R-:W2:Y:S01]  /*19b0*/  LDL R0, [R0+0x48] ;  /* 0x0000480000007983 */ /* 0x000ea20000100800 */
[----:B------:R-:W-:Y:S01]  /*19c0*/  ISETP.GE.U32.AND P1, PT, R19, 0x4, PT ;  /* 0x000000041300780c */ /* 0x000fe20003f26070 */
[----:B0-----:R-:W-:-:S04]  /*19d0*/  IMAD R3, R17, UR6, R16 ;  /* 0x0000000611037c24 */ /* 0x001fc8000f8e0210 */
[----:B------:R-:W-:-:S05]  /*19e0*/  IMAD R3, R3, 0x3, RZ ;  /* 0x0000000303037824 */ /* 0x000fca00078e02ff */
[----:B-1----:R-:W-:-:S04]  /*19f0*/  IADD3 R4, P0, PT, R3, UR4, RZ ;  /* 0x0000000403047c10 */ /* 0x002fc8000ff1e0ff */
[----:B------:R-:W-:-:S05]  /*1a00*/  LEA.HI.X.SX32 R5, R3, UR5, 0x1, P0 ;  /* 0x0000000503057c11 */ /* 0x000fca00080f0eff */
[----:B-----5:R0:W-:Y:S04]  /*1a10*/  STG.E.U8 desc[UR36][R4.64], R8 ;  /* 0x0000000804007986 */ /* 0x0201e8000c101124 */
[----:B------:R0:W-:Y:S04]  /*1a20*/  STG.E.U8 desc[UR36][R4.64+0x1], R9 ;  /* 0x0000010904007986 */ /* 0x0001e8000c101124 */
[----:B--2---:R0:W-:Y:S01]  /*1a30*/  STG.E.U8 desc[UR36][R4.64+0x2], R0 ;  /* 0x0000020004007986 */ /* 0x0041e2000c101124 */
[----:B------:R-:W-:Y:S05]  /*1a40*/  @P1 EXIT ;  /* 0x000000000000194d */ /* 0x000fea0003800000 */
[----:B------:R-:W-:Y:S01]  /*1a50*/  MOV R3, 0x0 ;  /* 0x0000000000037802 */ /* 0x000fe20000000f00 */
[----:B------:R1:W-:Y:S01]  /*1a60*/  STL.64 [R1+0x70], R16 ;  /* 0x0000701001007387 */ /* 0x0003e20000100a00 */
[----:B------:R-:W0:Y:S01]  /*1a70*/  LDCU.64 UR4, c[0x4][0x10] ;  /* 0x01000200ff0477ac */ /* 0x000e220008000a00 */
[----:B------:R-:W-:Y:S01]  /*1a80*/  IMAD.MOV.U32 R6, RZ, RZ, R2 ;  /* 0x000000ffff067224 */ /* 0x000fe200078e0002 */
[----:B------:R1:W2:Y:S01]  /*1a90*/  LDC.64 R10, c[0x4][R3] ;  /* 0x01000000030a7b82 */ /* 0x0002a20000000a00 */
[----:B------:R1:W-:Y:S01]  /*1aa0*/  STL.64 [R1+0x78], R8 ;  /* 0x0000780801007387 */ /* 0x0003e20000100a00 */
[----:B------:R-:W-:-:S03]  /*1ab0*/  IMAD.MOV.U32 R7, RZ, RZ, R18 ;  /* 0x000000ffff077224 */ /* 0x000fc600078e0012 */
[----:B------:R1:W-:Y:S01]  /*1ac0*/  STL [R1+0x80], R0 ;  /* 0x0000800001007387 */ /* 0x0003e20000100800 */
[----:B0-----:R-:W-:Y:S02]  /*1ad0*/  IMAD.U32 R4, RZ, RZ, UR4 ;  /* 0x00000004ff047e24 */ /* 0x001fe4000f8e00ff */
[----:B-1----:R-:W-:-:S07]  /*1ae0*/  IMAD.U32 R5, RZ, RZ, UR5 ;  /* 0x00000005ff057e24 */ /* 0x002fce000f8e00ff */
[----:B------:R-:W-:-:S07]  /*1af0*/  LEPC R20, `(.L_x_23) ;  /* 0x000000001014794e */ /* 0x000fce0000000000 */
[----:B--2---:R-:W-:Y:S05]  /*1b00*/  CALL.ABS.NOINC R10 ;  /* 0x000000000a007343 */ /* 0x004fea0003c00000 */
.L_x_23:
[----:B------:R-:W-:Y:S05]  /*1b10*/  EXIT ;  /* 0x000000000000794d */ /* 0x000fea0003800000 */
.L_x_24:
[----:B------:R-:W-:-:S00]  /*1b20*/  BRA `(.L_x_24) ;  /* 0xfffffffc00fc7947 */ /* 0x000fc0000383ffff */
[----:B------:R-:W-:-:S00]  /*1b30*/  NOP ;  /* 0x0000000000007918 */ /* 0x000fc00000000000 */
        /* <DEDUP_REMOVED lines=12> */
.L_x_25:


//--------------------- .nv.global.init           --------------------------
	.section	.nv.global.init,"aw",@progbits
.nv.global.init:
	.type		$str,@object
	.size		$str,($str$1 - $str)
$str:
        /*0000*/ 	.byte	0x63, 0x6f, 0x6c, 0x20, 0x3d, 0x20, 0x25, 0x64, 0x20, 0x72, 0x6f, 0x77, 0x20, 0x3d, 0x20, 0x25
        /*0010*/ 	.byte	0x64, 0x20, 0x69, 0x6e, 0x70, 0x75, 0x74, 0x3a, 0x20, 0x25, 0x64, 0x2f, 0x25, 0x64, 0x2f, 0x25
        /*0020*/ 	.byte	0x64, 0x20, 0x0a, 0x00
	.type		$str$1,@object
	.size		$str$1,(.L_1 - $str$1)
$str$1:
        /*0024*/ 	.byte	0x63, 0x6f, 0x6c, 0x20, 0x3d, 0x20, 0x25, 0x20, 0x64, 0x20, 0x72, 0x6f, 0x77, 0x20, 0x3d, 0x20
        /*0034*/ 	.byte	0x25, 0x20, 0x64, 0x20, 0x6f, 0x75, 0x74, 0x70, 0x75, 0x74, 0x20, 0x3a, 0x20, 0x25, 0x64, 0x2f
        /*0044*/ 	.byte	0x25, 0x64, 0x2f, 0x25, 0x64, 0x0a, 0x00
.L_1:


//--------------------- .nv.shared.reserved.0     --------------------------
	.section	.nv.shared.reserved.0,"aw",@nobits
	.weak		__nv_reservedSMEM_offset_0_alias
	.size		__nv_reservedSMEM_offset_0_alias, 0, 64
	.other		__nv_reservedSMEM_offset_0_alias,@"STO_CUDA_RESERVED_SHARED STV_DEFAULT"
__nv_reservedSMEM_offset_0_alias:
	.zero		0
	.zero		64


//--------------------- .nv.constant0._Z17median_filter_rgbPhS_ii --------------------------
	.section	.nv.constant0._Z17median_filter_rgbPhS_ii,"a",@progbits
	.sectionflags	@""
	.align	4
.nv.constant0._Z17median_filter_rgbPhS_ii:
	.zero		920


//--------------------- SYMBOLS --------------------------

	.type		.nv.reservedSmem.offset0,@object
	.size		.nv.reservedSmem.offset0,0x4
	.type		vprintf,@function
